// auto-generated by cutlass_sweep.conv — config: {"arch": "sm_90", "cluster_m": 1, "cluster_n": 1, "conv_kind": "dgrad", "dtype": "bf16", "ndim": 3, "tile_k": 32, "tile_m": 256, "tile_n": 64}
#include "cutlass/cutlass.h"
#include "cute/tensor.hpp"
#include "cutlass/kernel_hardware_info.hpp"
#include "cutlass/conv/convolution.h"
#include "cutlass/conv/dispatch_policy.hpp"
#include "cutlass/conv/collective/collective_builder.hpp"
#include "cutlass/conv/kernel/conv_universal.hpp"
#include "cutlass/conv/device/conv_universal_adapter.hpp"
#include "cutlass/epilogue/collective/collective_builder.hpp"

using namespace cute;
using Elem = cutlass::bfloat16_t;
using Acc  = float;
using LayoutAB = cutlass::layout::TensorNDHWC;
using LayoutC  = cutlass::layout::TensorNDHWC;
constexpr auto ConvOp = cutlass::conv::Operator::kDgrad;
using TileShape    = Shape<_256, _64, Shape<_32>>;
using ClusterShape = Shape<_1, _1, _1>;

using CollectiveEpilogue = typename cutlass::epilogue::collective::CollectiveBuilder<
    cutlass::arch::Sm90, cutlass::arch::OpClassTensorOp,
    TileShape, ClusterShape,
    cutlass::epilogue::collective::EpilogueTileAuto,
    Acc, Acc,
    Elem, LayoutC, 128 / cutlass::sizeof_bits<Elem>::value,
    Elem, LayoutC, 128 / cutlass::sizeof_bits<Elem>::value,
    cutlass::epilogue::collective::EpilogueScheduleAuto
  >::CollectiveOp;

using CollectiveMainloop = typename cutlass::conv::collective::CollectiveBuilder<
    cutlass::arch::Sm90, cutlass::arch::OpClassTensorOp, ConvOp,
    Elem, LayoutAB, 128 / cutlass::sizeof_bits<Elem>::value,
    Elem, LayoutAB, 128 / cutlass::sizeof_bits<Elem>::value,
    Acc,
    TileShape, ClusterShape,
    cutlass::conv::collective::StageCountAutoCarveout<
        static_cast<int>(sizeof(typename CollectiveEpilogue::SharedStorage))>,
    cutlass::conv::collective::KernelScheduleAuto
  >::CollectiveOp;

using ProblemShape = cutlass::conv::ConvProblemShape<
    ConvOp, CollectiveMainloop::DispatchPolicy::NumSpatialDimensions>;
using ConvKernel = cutlass::conv::kernel::ConvUniversal<
    ProblemShape, CollectiveMainloop, CollectiveEpilogue>;
using Conv = cutlass::conv::device::ConvUniversalAdapter<ConvKernel>;

auto* _anchor = &cutlass::device_kernel<ConvKernel>;


// ===== COMPILED SASS (sm_90a) =====

	.target	sm_90a

	.elftype	@"ET_EXEC"


//--------------------- .note.nv.tkinfo           --------------------------
	.section	.note.nv.tkinfo,"",@"SHT_NOTE"
	.sectionflags	@"SHF_NOTE_NV_TKINFO"
	.tkinfo
        /*0018*/ 	.word	0x00000002
        /*0030*/ 	.string	""
        /*0030*/ 	.string	"ptxas"
        /*0030*/ 	.string	"Cuda compilation tools, release 13.0, V13.0.88"
        /*0030*/ 	.string	"Build cuda_13.0.r13.0/compiler.36424714_0"
        /*0030*/ 	.string	"-arch sm_90a -m 64 "



//--------------------- .note.nv.cuinfo           --------------------------
	.section	.note.nv.cuinfo,"",@"SHT_NOTE"
	.sectionflags	@"SHF_NOTE_NV_CUINFO"
        /*0018*/ 	.short	0x0002
        /*001a*/ 	.short	0x005a
        /*001c*/ 	.short	0x0082
	.zero		2


//--------------------- .nv.info                  --------------------------
	.section	.nv.info,"",@"SHT_CUDA_INFO"
	.align	4


	//----- nvinfo : EIATTR_REGCOUNT
	.align		4
        /*0000*/ 	.byte	0x04, 0x2f
        /*0002*/ 	.short	(.L_12 - .L_11)
	.align		4
.L_11:
        /*0004*/ 	.word	index@(_ZN7cutlass13device_kernelINS_4conv6kernel13ConvUniversalINS1_16ConvProblemShapeILNS1_8OperatorE1ELi3EEENS1_10collective14CollectiveConvINS1_46MainloopSm90TmaGmmaWarpSpecializedImplicitGemmILS5_1ELi11ELi3EN4cute5tupleIJNSA_1CILi1EEESD_SD_EEENS1_36KernelImplicitTmaWarpSpecializedSm90ELi1EEENSB_IJNSC_ILi256EEENSC_ILi64EEENSB_IJNSC_ILi32EEEEEEEEENS_10bfloat16_tESM_NSA_8TiledMMAINSA_8MMA_AtomIJNSA_4SM904GMMA27MMA_64x64x16_F32BF16BF16_SSILNSQ_5MajorE0ELSS_1ELNSQ_7ScaleInE1ELST_1EEEEEENSA_6LayoutISE_NSB_IJNSC_ILi0EEESX_SX_EEEEENSB_IJNSA_10UnderscoreES10_S10_EEEEENS7_6detail26Sm90ImplicitGemmTileTraitsINSA_20SM90_TMA_LOAD_IM2COLENSA_14ComposedLayoutINSA_7SwizzleILi2ELi4ELi3EEENSA_18smem_ptr_flag_bitsILi16EEENSW_INSB_IJNSB_IJNSC_ILi8EEESJ_EEENSB_IJSJ_SD_EEENSB_IJSD_NSC_ILi11EEEEEEEEENSB_IJNSB_IJSJ_SH_EEENSB_IJSD_SX_EEENSB_IJSX_NSC_ILi8192EEEEEEEEEEEEEvEENS14_INSA_13SM90_TMA_LOADENS16_INS17_ILi3ELi4ELi3EEES1A_NSW_INSB_IJNSB_IJSI_SD_EEENSB_IJS1B_NSC_ILi4EEEEEES1F_EEENSB_IJS1I_NSB_IJSI_NSC_ILi512EEEEEENSB_IJSX_NSC_ILi2048EEEEEEEEEEEEEvEEEENS_8epilogue10collective6detail29Sm90TmaWarpSpecializedAdapterINS25_15DefaultEpilogueISM_NSB_IJNSB_IJllllEEESD_SX_EEES2A_NS24_6thread17LinearCombinationISM_Li1EffLNS2B_9ScaleType4KindE0ELNS_15FloatRoundStyleE2ESM_EENS_4gemm15EpilogueDefaultEEEEEvvEEEEvNT_6ParamsE)
        /*0008*/ 	.word	0x0000009a


	//----- nvinfo : EIATTR_FRAME_SIZE
	.align		4
.L_12:
        /*000c*/ 	.byte	0x04, 0x11
        /*000e*/ 	.short	(.L_14 - .L_13)
	.align		4
.L_13:
        /*0010*/ 	.word	index@(_ZN7cutlass13device_kernelINS_4conv6kernel13ConvUniversalINS1_16ConvProblemShapeILNS1_8OperatorE1ELi3EEENS1_10collective14CollectiveConvINS1_46MainloopSm90TmaGmmaWarpSpecializedImplicitGemmILS5_1ELi11ELi3EN4cute5tupleIJNSA_1CILi1EEESD_SD_EEENS1_36KernelImplicitTmaWarpSpecializedSm90ELi1EEENSB_IJNSC_ILi256EEENSC_ILi64EEENSB_IJNSC_ILi32EEEEEEEEENS_10bfloat16_tESM_NSA_8TiledMMAINSA_8MMA_AtomIJNSA_4SM904GMMA27MMA_64x64x16_F32BF16BF16_SSILNSQ_5MajorE0ELSS_1ELNSQ_7ScaleInE1ELST_1EEEEEENSA_6LayoutISE_NSB_IJNSC_ILi0EEESX_SX_EEEEENSB_IJNSA_10UnderscoreES10_S10_EEEEENS7_6detail26Sm90ImplicitGemmTileTraitsINSA_20SM90_TMA_LOAD_IM2COLENSA_14ComposedLayoutINSA_7SwizzleILi2ELi4ELi3EEENSA_18smem_ptr_flag_bitsILi16EEENSW_INSB_IJNSB_IJNSC_ILi8EEESJ_EEENSB_IJSJ_SD_EEENSB_IJSD_NSC_ILi11EEEEEEEEENSB_IJNSB_IJSJ_SH_EEENSB_IJSD_SX_EEENSB_IJSX_NSC_ILi8192EEEEEEEEEEEEEvEENS14_INSA_13SM90_TMA_LOADENS16_INS17_ILi3ELi4ELi3EEES1A_NSW_INSB_IJNSB_IJSI_SD_EEENSB_IJS1B_NSC_ILi4EEEEEES1F_EEENSB_IJS1I_NSB_IJSI_NSC_ILi512EEEEEENSB_IJSX_NSC_ILi2048EEEEEEEEEEEEEvEEEENS_8epilogue10collective6detail29Sm90TmaWarpSpecializedAdapterINS25_15DefaultEpilogueISM_NSB_IJNSB_IJllllEEESD_SX_EEES2A_NS24_6thread17LinearCombinationISM_Li1EffLNS2B_9ScaleType4KindE0ELNS_15FloatRoundStyleE2ESM_EENS_4gemm15EpilogueDefaultEEEEEvvEEEEvNT_6ParamsE)
        /*0014*/ 	.word	0x00000000


	//----- nvinfo : EIATTR_MIN_STACK_SIZE
	.align		4
.L_14:
        /*0018*/ 	.byte	0x04, 0x12
        /*001a*/ 	.short	(.L_16 - .L_15)
	.align		4
.L_15:
        /*001c*/ 	.word	index@(_ZN7cutlass13device_kernelINS_4conv6kernel13ConvUniversalINS1_16ConvProblemShapeILNS1_8OperatorE1ELi3EEENS1_10collective14CollectiveConvINS1_46MainloopSm90TmaGmmaWarpSpecializedImplicitGemmILS5_1ELi11ELi3EN4cute5tupleIJNSA_1CILi1EEESD_SD_EEENS1_36KernelImplicitTmaWarpSpecializedSm90ELi1EEENSB_IJNSC_ILi256EEENSC_ILi64EEENSB_IJNSC_ILi32EEEEEEEEENS_10bfloat16_tESM_NSA_8TiledMMAINSA_8MMA_AtomIJNSA_4SM904GMMA27MMA_64x64x16_F32BF16BF16_SSILNSQ_5MajorE0ELSS_1ELNSQ_7ScaleInE1ELST_1EEEEEENSA_6LayoutISE_NSB_IJNSC_ILi0EEESX_SX_EEEEENSB_IJNSA_10UnderscoreES10_S10_EEEEENS7_6detail26Sm90ImplicitGemmTileTraitsINSA_20SM90_TMA_LOAD_IM2COLENSA_14ComposedLayoutINSA_7SwizzleILi2ELi4ELi3EEENSA_18smem_ptr_flag_bitsILi16EEENSW_INSB_IJNSB_IJNSC_ILi8EEESJ_EEENSB_IJSJ_SD_EEENSB_IJSD_NSC_ILi11EEEEEEEEENSB_IJNSB_IJSJ_SH_EEENSB_IJSD_SX_EEENSB_IJSX_NSC_ILi8192EEEEEEEEEEEEEvEENS14_INSA_13SM90_TMA_LOADENS16_INS17_ILi3ELi4ELi3EEES1A_NSW_INSB_IJNSB_IJSI_SD_EEENSB_IJS1B_NSC_ILi4EEEEEES1F_EEENSB_IJS1I_NSB_IJSI_NSC_ILi512EEEEEENSB_IJSX_NSC_ILi2048EEEEEEEEEEEEEvEEEENS_8epilogue10collective6detail29Sm90TmaWarpSpecializedAdapterINS25_15DefaultEpilogueISM_NSB_IJNSB_IJllllEEESD_SX_EEES2A_NS24_6thread17LinearCombinationISM_Li1EffLNS2B_9ScaleType4KindE0ELNS_15FloatRoundStyleE2ESM_EENS_4gemm15EpilogueDefaultEEEEEvvEEEEvNT_6ParamsE)
        /*0020*/ 	.word	0x00000000
.L_16:


//--------------------- .nv.compat                --------------------------
	.section	.nv.compat,"",@"SHT_CUDA_COMPAT_INFO"
	.align	4
        /*0000*/ 	.byte	0x02, 0x09, 0x01, 0x00, 0x02, 0x02, 0x04, 0x00, 0x02, 0x05, 0x05, 0x00, 0x03, 0x07, 0x01, 0x01
        /*0010*/ 	.byte	0x02, 0x03, 0x01, 0x00, 0x02, 0x06, 0x01, 0x00, 0x04, 0x0b, 0x08, 0x00, 0x00, 0x00, 0x00, 0x00
        /*0020*/ 	.byte	0x00, 0x00, 0x00, 0x00


//--------------------- .nv.info._ZN7cutlass13device_kernelINS_4conv6kernel13ConvUniversalINS1_16ConvProblemShapeILNS1_8OperatorE1ELi3EEENS1_10collective14CollectiveConvINS1_46MainloopSm90TmaGmmaWarpSpecializedImplicitGemmILS5_1ELi11ELi3EN4cute5tupleIJNSA_1CILi1EEESD_SD_EEENS1_36KernelImplicitTmaWarpSpecializedSm90ELi1EEENSB_IJNSC_ILi256EEENSC_ILi64EEENSB_IJNSC_ILi32EEEEEEEEENS_10bfloat16_tESM_NSA_8TiledMMAINSA_8MMA_AtomIJNSA_4SM904GMMA27MMA_64x64x16_F32BF16BF16_SSILNSQ_5MajorE0ELSS_1ELNSQ_7ScaleInE1ELST_1EEEEEENSA_6LayoutISE_NSB_IJNSC_ILi0EEESX_SX_EEEEENSB_IJNSA_10UnderscoreES10_S10_EEEEENS7_6detail26Sm90ImplicitGemmTileTraitsINSA_20SM90_TMA_LOAD_IM2COLENSA_14ComposedLayoutINSA_7SwizzleILi2ELi4ELi3EEENSA_18smem_ptr_flag_bitsILi16EEENSW_INSB_IJNSB_IJNSC_ILi8EEESJ_EEENSB_IJSJ_SD_EEENSB_IJSD_NSC_ILi11EEEEEEEEENSB_IJNSB_IJSJ_SH_EEENSB_IJSD_SX_EEENSB_IJSX_NSC_ILi8192EEEEEEEEEEEEEvEENS14_INSA_13SM90_TMA_LOADENS16_INS17_ILi3ELi4ELi3EEES1A_NSW_INSB_IJNSB_IJSI_SD_EEENSB_IJS1B_NSC_ILi4EEEEEES1F_EEENSB_IJS1I_NSB_IJSI_NSC_ILi512EEEEEENSB_IJSX_NSC_ILi2048EEEEEEEEEEEEEvEEEENS_8epilogue10collective6detail29Sm90TmaWarpSpecializedAdapterINS25_15DefaultEpilogueISM_NSB_IJNSB_IJllllEEESD_SX_EEES2A_NS24_6thread17LinearCombinationISM_Li1EffLNS2B_9ScaleType4KindE0ELNS_15FloatRoundStyleE2ESM_EENS_4gemm15EpilogueDefaultEEEEEvvEEEEvNT_6ParamsE --------------------------
	.section	.nv.info._ZN7cutlass13device_kernelINS_4conv6kernel13ConvUniversalINS1_16ConvProblemShapeILNS1_8OperatorE1ELi3EEENS1_10collective14CollectiveConvINS1_46MainloopSm90TmaGmmaWarpSpecializedImplicitGemmILS5_1ELi11ELi3EN4cute5tupleIJNSA_1CILi1EEESD_SD_EEENS1_36KernelImplicitTmaWarpSpecializedSm90ELi1EEENSB_IJNSC_ILi256EEENSC_ILi64EEENSB_IJNSC_ILi32EEEEEEEEENS_10bfloat16_tESM_NSA_8TiledMMAINSA_8MMA_AtomIJNSA_4SM904GMMA27MMA_64x64x16_F32BF16BF16_SSILNSQ_5MajorE0ELSS_1ELNSQ_7ScaleInE1ELST_1EEEEEENSA_6LayoutISE_NSB_IJNSC_ILi0EEESX_SX_EEEEENSB_IJNSA_10UnderscoreES10_S10_EEEEENS7_6detail26Sm90ImplicitGemmTileTraitsINSA_20SM90_TMA_LOAD_IM2COLENSA_14ComposedLayoutINSA_7SwizzleILi2ELi4ELi3EEENSA_18smem_ptr_flag_bitsILi16EEENSW_INSB_IJNSB_IJNSC_ILi8EEESJ_EEENSB_IJSJ_SD_EEENSB_IJSD_NSC_ILi11EEEEEEEEENSB_IJNSB_IJSJ_SH_EEENSB_IJSD_SX_EEENSB_IJSX_NSC_ILi8192EEEEEEEEEEEEEvEENS14_INSA_13SM90_TMA_LOADENS16_INS17_ILi3ELi4ELi3EEES1A_NSW_INSB_IJNSB_IJSI_SD_EEENSB_IJS1B_NSC_ILi4EEEEEES1F_EEENSB_IJS1I_NSB_IJSI_NSC_ILi512EEEEEENSB_IJSX_NSC_ILi2048EEEEEEEEEEEEEvEEEENS_8epilogue10collective6detail29Sm90TmaWarpSpecializedAdapterINS25_15DefaultEpilogueISM_NSB_IJNSB_IJllllEEESD_SX_EEES2A_NS24_6thread17LinearCombinationISM_Li1EffLNS2B_9ScaleType4KindE0ELNS_15FloatRoundStyleE2ESM_EENS_4gemm15EpilogueDefaultEEEEEvvEEEEvNT_6ParamsE,"",@"SHT_CUDA_INFO"
	.sectionflags	@""
	.align	4


	//----- nvinfo : EIATTR_CUDA_API_VERSION
	.align		4
        /*0000*/ 	.byte	0x04, 0x37
        /*0002*/ 	.short	(.L_18 - .L_17)
.L_17:
        /*0004*/ 	.word	0x00000082


	//----- nvinfo : EIATTR_KPARAM_INFO
	.align		4
.L_18:
        /*0008*/ 	.byte	0x04, 0x17
        /*000a*/ 	.short	(.L_20 - .L_19)
.L_19:
        /*000c*/ 	.word	0x00000000
        /*0010*/ 	.short	0x0000
        /*0012*/ 	.short	0x0070
        /*0014*/ 	.byte	0x00, 0xf0, 0x01, 0x10


	//----- nvinfo : EIATTR_SPARSE_MMA_MASK
	.align		4
.L_20:
        /*0018*/ 	.byte	0x03, 0x50
        /*001a*/ 	.short	0x0000


	//----- nvinfo : EIATTR_MAXREG_COUNT
	.align		4
        /*001c*/ 	.byte	0x03, 0x1b
        /*001e*/ 	.short	0x00ff


	//----- nvinfo : EIATTR_NUM_BARRIERS
	.align		4
        /*0020*/ 	.byte	0x02, 0x4c
        /*0022*/ 	.byte	0x01
	.zero		1


	//----- nvinfo : EIATTR_MERCURY_ISA_VERSION
	.align		4
        /*0024*/ 	.byte	0x03, 0x5f
        /*0026*/ 	.short	0x0101


	//----- nvinfo : EIATTR_COOP_GROUP_MASK_REGIDS
	.align		4
        /*0028*/ 	.byte	0x04, 0x29
        /*002a*/ 	.short	(.L_22 - .L_21)


	//   ....[0]....
.L_21:
        /*002c*/ 	.word	0xffffffff


	//   ....[1]....
        /*0030*/ 	.word	0xffffffff


	//   ....[2]....
        /*0034*/ 	.word	0xffffffff


	//----- nvinfo : EIATTR_COOP_GROUP_INSTR_OFFSETS
	.align		4
.L_22:
        /*0038*/ 	.byte	0x04, 0x28
        /*003a*/ 	.short	(.L_24 - .L_23)


	//   ....[0]....
.L_23:
        /*003c*/ 	.word	0x00000060


	//   ....[1]....
        /*0040*/ 	.word	0x00000070


	//   ....[2]....
        /*0044*/ 	.word	0x00000130


	//----- nvinfo : EIATTR_MBARRIER_INSTR_OFFSETS
	.align		4
.L_24:
        /*0048*/ 	.byte	0x04, 0x39
        /*004a*/ 	.short	(.L_26 - .L_25)


	//   ....[0]....
.L_25:
        /*004c*/ 	.word	0x00000270
        /*0050*/ 	.word	0x000000ff
        /*0054*/ 	.word	0x00037000
        /*0058*/ 	.short	0x0100
        /*005a*/ 	.byte	0x08
	.zero		1


	//   ....[1]....
        /*005c*/ 	.word	0x00000280
        /*0060*/ 	.word	0x000000ff
        /*0064*/ 	.word	0x00037058
        /*0068*/ 	.short	0x0100
        /*006a*/ 	.byte	0x08
	.zero		1


	//   ....[2]....
        /*006c*/ 	.word	0x00000290
        /*0070*/ 	.word	0x000000ff
        /*0074*/ 	.word	0x00037008
        /*0078*/ 	.short	0x0100
        /*007a*/ 	.byte	0x08
	.zero		1


	//   ....[3]....
        /*007c*/ 	.word	0x000002a0
        /*0080*/ 	.word	0x000000ff
        /*0084*/ 	.word	0x00037060
        /*0088*/ 	.short	0x0100
        /*008a*/ 	.byte	0x08
	.zero		1


	//   ....[4]....
        /*008c*/ 	.word	0x000002b0
        /*0090*/ 	.word	0x000000ff
        /*0094*/ 	.word	0x00037010
        /*0098*/ 	.short	0x0100
        /*009a*/ 	.byte	0x08
	.zero		1


	//   ....[5]....
        /*009c*/ 	.word	0x000002c0
        /*00a0*/ 	.word	0x000000ff
        /*00a4*/ 	.word	0x00037068
        /*00a8*/ 	.short	0x0100
        /*00aa*/ 	.byte	0x08
	.zero		1


	//   ....[6]....
        /*00ac*/ 	.word	0x000002d0
        /*00b0*/ 	.word	0x000000ff
        /*00b4*/ 	.word	0x00037018
        /*00b8*/ 	.short	0x0100
        /*00ba*/ 	.byte	0x08
	.zero		1


	//   ....[7]....
        /*00bc*/ 	.word	0x000002e0
        /*00c0*/ 	.word	0x000000ff
        /*00c4*/ 	.word	0x00037070
        /*00c8*/ 	.short	0x0100
        /*00ca*/ 	.byte	0x08
	.zero		1


	//   ....[8]....
        /*00cc*/ 	.word	0x000002f0
        /*00d0*/ 	.word	0x000000ff
        /*00d4*/ 	.word	0x00037020
        /*00d8*/ 	.short	0x0100
        /*00da*/ 	.byte	0x08
	.zero		1


	//   ....[9]....
        /*00dc*/ 	.word	0x00000300
        /*00e0*/ 	.word	0x000000ff
        /*00e4*/ 	.word	0x00037078
        /*00e8*/ 	.short	0x0100
        /*00ea*/ 	.byte	0x08
	.zero		1


	//   ....[10]....
        /*00ec*/ 	.word	0x00000310
        /*00f0*/ 	.word	0x000000ff
        /*00f4*/ 	.word	0x00037028
        /*00f8*/ 	.short	0x0100
        /*00fa*/ 	.byte	0x08
	.zero		1


	//   ....[11]....
        /*00fc*/ 	.word	0x00000320
        /*0100*/ 	.word	0x000000ff
        /*0104*/ 	.word	0x00037080
        /*0108*/ 	.short	0x0100
        /*010a*/ 	.byte	0x08
	.zero		1


	//   ....[12]....
        /*010c*/ 	.word	0x00000330
        /*0110*/ 	.word	0x000000ff
        /*0114*/ 	.word	0x00037030
        /*0118*/ 	.short	0x0100
        /*011a*/ 	.byte	0x08
	.zero		1


	//   ....[13]....
        /*011c*/ 	.word	0x00000340
        /*0120*/ 	.word	0x000000ff
        /*0124*/ 	.word	0x00037088
        /*0128*/ 	.short	0x0100
        /*012a*/ 	.byte	0x08
	.zero		1


	//   ....[14]....
        /*012c*/ 	.word	0x00000350
        /*0130*/ 	.word	0x000000ff
        /*0134*/ 	.word	0x00037038
        /*0138*/ 	.short	0x0100
        /*013a*/ 	.byte	0x08
	.zero		1


	//   ....[15]....
        /*013c*/ 	.word	0x00000360
        /*0140*/ 	.word	0x000000ff
        /*0144*/ 	.word	0x00037090
        /*0148*/ 	.short	0x0100
        /*014a*/ 	.byte	0x08
	.zero		1


	//   ....[16]....
        /*014c*/ 	.word	0x00000370
        /*0150*/ 	.word	0x000000ff
        /*0154*/ 	.word	0x00037040
        /*0158*/ 	.short	0x0100
        /*015a*/ 	.byte	0x08
	.zero		1


	//   ....[17]....
        /*015c*/ 	.word	0x00000380
        /*0160*/ 	.word	0x000000ff
        /*0164*/ 	.word	0x00037098
        /*0168*/ 	.short	0x0100
        /*016a*/ 	.byte	0x08
	.zero		1


	//   ....[18]....
        /*016c*/ 	.word	0x00000390
        /*0170*/ 	.word	0x000000ff
        /*0174*/ 	.word	0x00037048
        /*0178*/ 	.short	0x0100
        /*017a*/ 	.byte	0x08
	.zero		1


	//   ....[19]....
        /*017c*/ 	.word	0x000003a0
        /*0180*/ 	.word	0x000000ff
        /*0184*/ 	.word	0x000370a0
        /*0188*/ 	.short	0x0100
        /*018a*/ 	.byte	0x08
	.zero		1


	//   ....[20]....
        /*018c*/ 	.word	0x000003b0
        /*0190*/ 	.word	0x000000ff
        /*0194*/ 	.word	0x00037050
        /*0198*/ 	.short	0x0100
        /*019a*/ 	.byte	0x08
	.zero		1


	//   ....[21]....
        /*019c*/ 	.word	0x000003c0
        /*01a0*/ 	.word	0x000000ff
        /*01a4*/ 	.word	0x000370a8
        /*01a8*/ 	.short	0x0100
        /*01aa*/ 	.byte	0x08
	.zero		1


	//   ....[22]....
        /*01ac*/ 	.word	0x00000cd0
        /*01b0*/ 	.word	0x00000005
        /*01b4*/ 	.word	0x00037000
        /*01b8*/ 	.short	0x010a
        /*01ba*/ 	.byte	0x3f
	.zero		1


	//   ....[23]....
        /*01bc*/ 	.word	0x00001130
        /*01c0*/ 	.word	0x00000006
        /*01c4*/ 	.word	0x00037000
        /*01c8*/ 	.short	0x010a
        /*01ca*/ 	.byte	0x3f
	.zero		1


	//   ....[24]....
        /*01cc*/ 	.word	0x00001430
        /*01d0*/ 	.word	0x000000ff
        /*01d4*/ 	.word	0x00000000
        /*01d8*/ 	.short	0x0101
        /*01da*/ 	.byte	0x07
	.zero		1


	//   ....[25]....
        /*01dc*/ 	.word	0x00001620
        /*01e0*/ 	.word	0x00000003
        /*01e4*/ 	.word	0x00000000
        /*01e8*/ 	.short	0x0101
        /*01ea*/ 	.byte	0x3f
	.zero		1


	//   ....[26]....
        /*01ec*/ 	.word	0x0000bc60
        /*01f0*/ 	.word	0x00000011
        /*01f4*/ 	.word	0x00037058
        /*01f8*/ 	.short	0x010a
        /*01fa*/ 	.byte	0x3f
	.zero		1


	//   ....[27]....
        /*01fc*/ 	.word	0x0000c450
        /*0200*/ 	.word	0x00000004
        /*0204*/ 	.word	0x00000000
        /*0208*/ 	.short	0x010a
        /*020a*/ 	.byte	0x3f
	.zero		1


	//   ....[28]....
        /*020c*/ 	.word	0x0000c500
        /*0210*/ 	.word	0x00000000
        /*0214*/ 	.word	0x00000000
        /*0218*/ 	.short	0x010a
        /*021a*/ 	.byte	0x3f
	.zero		1


	//   ....[29]....
        /*021c*/ 	.word	0x0000c5b0
        /*0220*/ 	.word	0x00000000
        /*0224*/ 	.word	0x00000000
        /*0228*/ 	.short	0x010a
        /*022a*/ 	.byte	0x3f
	.zero		1


	//   ....[30]....
        /*022c*/ 	.word	0x0000c660
        /*0230*/ 	.word	0x00000000
        /*0234*/ 	.word	0x00000000
        /*0238*/ 	.short	0x010a
        /*023a*/ 	.byte	0x3f
	.zero		1


	//   ....[31]....
        /*023c*/ 	.word	0x0000c710
        /*0240*/ 	.word	0x00000000
        /*0244*/ 	.word	0x00000000
        /*0248*/ 	.short	0x010a
        /*024a*/ 	.byte	0x3f
	.zero		1


	//   ....[32]....
        /*024c*/ 	.word	0x0000c7c0
        /*0250*/ 	.word	0x00000000
        /*0254*/ 	.word	0x00000000
        /*0258*/ 	.short	0x010a
        /*025a*/ 	.byte	0x3f
	.zero		1


	//   ....[33]....
        /*025c*/ 	.word	0x0000c870
        /*0260*/ 	.word	0x00000000
        /*0264*/ 	.word	0x00000000
        /*0268*/ 	.short	0x010a
        /*026a*/ 	.byte	0x3f
	.zero		1


	//   ....[34]....
        /*026c*/ 	.word	0x0000c920
        /*0270*/ 	.word	0x00000000
        /*0274*/ 	.word	0x00000000
        /*0278*/ 	.short	0x010a
        /*027a*/ 	.byte	0x3f
	.zero		1


	//   ....[35]....
        /*027c*/ 	.word	0x0000c9d0
        /*0280*/ 	.word	0x00000000
        /*0284*/ 	.word	0x00000000
        /*0288*/ 	.short	0x010a
        /*028a*/ 	.byte	0x3f
	.zero		1


	//   ....[36]....
        /*028c*/ 	.word	0x0000ca80
        /*0290*/ 	.word	0x00000000
        /*0294*/ 	.word	0x00000000
        /*0298*/ 	.short	0x010a
        /*029a*/ 	.byte	0x3f
	.zero		1


	//   ....[37]....
        /*029c*/ 	.word	0x0000cb30
        /*02a0*/ 	.word	0x00000003
        /*02a4*/ 	.word	0x00000000
        /*02a8*/ 	.short	0x010a
        /*02aa*/ 	.byte	0x3f
	.zero		1


	//----- nvinfo : EIATTR_NUM_MBARRIERS
	.align		4
.L_26:
        /*02ac*/ 	.byte	0x03, 0x38
        /*02ae*/ 	.short	0x0016


	//----- nvinfo : EIATTR_EXIT_INSTR_OFFSETS
	.align		4
        /*02b0*/ 	.byte	0x04, 0x1c
        /*02b2*/ 	.short	(.L_28 - .L_27)


	//   ....[0]....
.L_27:
        /*02b4*/ 	.word	0x00000800


	//   ....[1]....
        /*02b8*/ 	.word	0x00001720


	//   ....[2]....
        /*02bc*/ 	.word	0x000087c0


	//   ....[3]....
        /*02c0*/ 	.word	0x00008800


	//   ....[4]....
        /*02c4*/ 	.word	0x0000ba50


	//   ....[5]....
        /*02c8*/ 	.word	0x0000ba90


	//   ....[6]....
        /*02cc*/ 	.word	0x0000bab0


	//   ....[7]....
        /*02d0*/ 	.word	0x0000c340


	//   ....[8]....
        /*02d4*/ 	.word	0x0000cb60


	//----- nvinfo : EIATTR_MAX_THREADS
	.align		4
.L_28:
        /*02d8*/ 	.byte	0x04, 0x05
        /*02da*/ 	.short	(.L_30 - .L_29)
.L_29:
        /*02dc*/ 	.word	0x00000100
        /*02e0*/ 	.word	0x00000001
        /*02e4*/ 	.word	0x00000001


	//----- nvinfo : EIATTR_CRS_STACK_SIZE
	.align		4
.L_30:
        /*02e8*/ 	.byte	0x04, 0x1e
        /*02ea*/ 	.short	(.L_32 - .L_31)
.L_31:
        /*02ec*/ 	.word	0x00000000


	//----- nvinfo : EIATTR_CBANK_PARAM_SIZE
	.align		4
.L_32:
        /*02f0*/ 	.byte	0x03, 0x19
        /*02f2*/ 	.short	0x0470


	//----- nvinfo : EIATTR_PARAM_CBANK
	.align		4
        /*02f4*/ 	.byte	0x04, 0x0a
        /*02f6*/ 	.short	(.L_34 - .L_33)
	.align		4
.L_33:
        /*02f8*/ 	.word	index@(.nv.constant0._ZN7cutlass13device_kernelINS_4conv6kernel13ConvUniversalINS1_16ConvProblemShapeILNS1_8OperatorE1ELi3EEENS1_10collective14CollectiveConvINS1_46MainloopSm90TmaGmmaWarpSpecializedImplicitGemmILS5_1ELi11ELi3EN4cute5tupleIJNSA_1CILi1EEESD_SD_EEENS1_36KernelImplicitTmaWarpSpecializedSm90ELi1EEENSB_IJNSC_ILi256EEENSC_ILi64EEENSB_IJNSC_ILi32EEEEEEEEENS_10bfloat16_tESM_NSA_8TiledMMAINSA_8MMA_AtomIJNSA_4SM904GMMA27MMA_64x64x16_F32BF16BF16_SSILNSQ_5MajorE0ELSS_1ELNSQ_7ScaleInE1ELST_1EEEEEENSA_6LayoutISE_NSB_IJNSC_ILi0EEESX_SX_EEEEENSB_IJNSA_10UnderscoreES10_S10_EEEEENS7_6detail26Sm90ImplicitGemmTileTraitsINSA_20SM90_TMA_LOAD_IM2COLENSA_14ComposedLayoutINSA_7SwizzleILi2ELi4ELi3EEENSA_18smem_ptr_flag_bitsILi16EEENSW_INSB_IJNSB_IJNSC_ILi8EEESJ_EEENSB_IJSJ_SD_EEENSB_IJSD_NSC_ILi11EEEEEEEEENSB_IJNSB_IJSJ_SH_EEENSB_IJSD_SX_EEENSB_IJSX_NSC_ILi8192EEEEEEEEEEEEEvEENS14_INSA_13SM90_TMA_LOADENS16_INS17_ILi3ELi4ELi3EEES1A_NSW_INSB_IJNSB_IJSI_SD_EEENSB_IJS1B_NSC_ILi4EEEEEES1F_EEENSB_IJS1I_NSB_IJSI_NSC_ILi512EEEEEENSB_IJSX_NSC_ILi2048EEEEEEEEEEEEEvEEEENS_8epilogue10collective6detail29Sm90TmaWarpSpecializedAdapterINS25_15DefaultEpilogueISM_NSB_IJNSB_IJllllEEESD_SX_EEES2A_NS24_6thread17LinearCombinationISM_Li1EffLNS2B_9ScaleType4KindE0ELNS_15FloatRoundStyleE2ESM_EENS_4gemm15EpilogueDefaultEEEEEvvEEEEvNT_6ParamsE)
        /*02fc*/ 	.short	0x0210
        /*02fe*/ 	.short	0x0470


	//----- nvinfo : EIATTR_SW_WAR
	.align		4
.L_34:
        /*0300*/ 	.byte	0x04, 0x36
        /*0302*/ 	.short	(.L_36 - .L_35)
.L_35:
        /*0304*/ 	.word	0x00000008
.L_36:


//--------------------- .nv.callgraph             --------------------------
	.section	.nv.callgraph,"",@"SHT_CUDA_CALLGRAPH"
	.align	4
	.sectionentsize	8
	.align		4
        /*0000*/ 	.word	0x00000000
	.align		4
        /*0004*/ 	.word	0xffffffff
	.align		4
        /*0008*/ 	.word	0x00000000
	.align		4
        /*000c*/ 	.word	0xfffffffe
	.align		4
        /*0010*/ 	.word	0x00000000
	.align		4
        /*0014*/ 	.word	0xfffffffd
	.align		4
        /*0018*/ 	.word	0x00000000
	.align		4
        /*001c*/ 	.word	0xfffffffc


//--------------------- .nv.constant4             --------------------------
	.section	.nv.constant4,"a",@progbits
	.align	8
	.align		8
.nv.constant4:
        /*0000*/ 	.dword	_ZN39_INTERNAL_a33a1223_4_k_cu_00a600bd_27924cuda3std3__45__cpo5beginE
	.align		8
        /*0008*/ 	.dword	_ZN39_INTERNAL_a33a1223_4_k_cu_00a600bd_27924cuda3std3__45__cpo3endE
	.align		8
        /*0010*/ 	.dword	_ZN39_INTERNAL_a33a1223_4_k_cu_00a600bd_27924cuda3std3__45__cpo6cbeginE
	.align		8
        /*0018*/ 	.dword	_ZN39_INTERNAL_a33a1223_4_k_cu_00a600bd_27924cuda3std3__45__cpo4cendE
	.align		8
        /*0020*/ 	.dword	_ZN39_INTERNAL_a33a1223_4_k_cu_00a600bd_27924cuda3std3__441_GLOBAL__N__a33a1223_4_k_cu_00a600bd_27926ignoreE
	.align		8
        /*0028*/ 	.dword	_ZN39_INTERNAL_a33a1223_4_k_cu_00a600bd_27924cuda3std3__419piecewise_constructE
	.align		8
        /*0030*/ 	.dword	_ZN39_INTERNAL_a33a1223_4_k_cu_00a600bd_27924cuda3std3__48in_placeE
	.align		8
        /*0038*/ 	.dword	_ZN39_INTERNAL_a33a1223_4_k_cu_00a600bd_27924cuda3std6ranges3__45__cpo4swapE
	.align		8
        /*0040*/ 	.dword	_ZN39_INTERNAL_a33a1223_4_k_cu_00a600bd_27924cuda3std6ranges3__45__cpo9iter_moveE
	.align		8
        /*0048*/ 	.dword	_ZN39_INTERNAL_a33a1223_4_k_cu_00a600bd_27924cute7productE
	.align		8
        /*0050*/ 	.dword	_ZN39_INTERNAL_a33a1223_4_k_cu_00a600bd_27924cute1_E


//--------------------- .text._ZN7cutlass13device_kernelINS_4conv6kernel13ConvUniversalINS1_16ConvProblemShapeILNS1_8OperatorE1ELi3EEENS1_10collective14CollectiveConvINS1_46MainloopSm90TmaGmmaWarpSpecializedImplicitGemmILS5_1ELi11ELi3EN4cute5tupleIJNSA_1CILi1EEESD_SD_EEENS1_36KernelImplicitTmaWarpSpecializedSm90ELi1EEENSB_IJNSC_ILi256EEENSC_ILi64EEENSB_IJNSC_ILi32EEEEEEEEENS_10bfloat16_tESM_NSA_8TiledMMAINSA_8MMA_AtomIJNSA_4SM904GMMA27MMA_64x64x16_F32BF16BF16_SSILNSQ_5MajorE0ELSS_1ELNSQ_7ScaleInE1ELST_1EEEEEENSA_6LayoutISE_NSB_IJNSC_ILi0EEESX_SX_EEEEENSB_IJNSA_10UnderscoreES10_S10_EEEEENS7_6detail26Sm90ImplicitGemmTileTraitsINSA_20SM90_TMA_LOAD_IM2COLENSA_14ComposedLayoutINSA_7SwizzleILi2ELi4ELi3EEENSA_18smem_ptr_flag_bitsILi16EEENSW_INSB_IJNSB_IJNSC_ILi8EEESJ_EEENSB_IJSJ_SD_EEENSB_IJSD_NSC_ILi11EEEEEEEEENSB_IJNSB_IJSJ_SH_EEENSB_IJSD_SX_EEENSB_IJSX_NSC_ILi8192EEEEEEEEEEEEEvEENS14_INSA_13SM90_TMA_LOADENS16_INS17_ILi3ELi4ELi3EEES1A_NSW_INSB_IJNSB_IJSI_SD_EEENSB_IJS1B_NSC_ILi4EEEEEES1F_EEENSB_IJS1I_NSB_IJSI_NSC_ILi512EEEEEENSB_IJSX_NSC_ILi2048EEEEEEEEEEEEEvEEEENS_8epilogue10collective6detail29Sm90TmaWarpSpecializedAdapterINS25_15DefaultEpilogueISM_NSB_IJNSB_IJllllEEESD_SX_EEES2A_NS24_6thread17LinearCombinationISM_Li1EffLNS2B_9ScaleType4KindE0ELNS_15FloatRoundStyleE2ESM_EENS_4gemm15EpilogueDefaultEEEEEvvEEEEvNT_6ParamsE --------------------------
	.section	.text._ZN7cutlass13device_kernelINS_4conv6kernel13ConvUniversalINS1_16ConvProblemShapeILNS1_8OperatorE1ELi3EEENS1_10collective14CollectiveConvINS1_46MainloopSm90TmaGmmaWarpSpecializedImplicitGemmILS5_1ELi11ELi3EN4cute5tupleIJNSA_1CILi1EEESD_SD_EEENS1_36KernelImplicitTmaWarpSpecializedSm90ELi1EEENSB_IJNSC_ILi256EEENSC_ILi64EEENSB_IJNSC_ILi32EEEEEEEEENS_10bfloat16_tESM_NSA_8TiledMMAINSA_8MMA_AtomIJNSA_4SM904GMMA27MMA_64x64x16_F32BF16BF16_SSILNSQ_5MajorE0ELSS_1ELNSQ_7ScaleInE1ELST_1EEEEEENSA_6LayoutISE_NSB_IJNSC_ILi0EEESX_SX_EEEEENSB_IJNSA_10UnderscoreES10_S10_EEEEENS7_6detail26Sm90ImplicitGemmTileTraitsINSA_20SM90_TMA_LOAD_IM2COLENSA_14ComposedLayoutINSA_7SwizzleILi2ELi4ELi3EEENSA_18smem_ptr_flag_bitsILi16EEENSW_INSB_IJNSB_IJNSC_ILi8EEESJ_EEENSB_IJSJ_SD_EEENSB_IJSD_NSC_ILi11EEEEEEEEENSB_IJNSB_IJSJ_SH_EEENSB_IJSD_SX_EEENSB_IJSX_NSC_ILi8192EEEEEEEEEEEEEvEENS14_INSA_13SM90_TMA_LOADENS16_INS17_ILi3ELi4ELi3EEES1A_NSW_INSB_IJNSB_IJSI_SD_EEENSB_IJS1B_NSC_ILi4EEEEEES1F_EEENSB_IJS1I_NSB_IJSI_NSC_ILi512EEEEEENSB_IJSX_NSC_ILi2048EEEEEEEEEEEEEvEEEENS_8epilogue10collective6detail29Sm90TmaWarpSpecializedAdapterINS25_15DefaultEpilogueISM_NSB_IJNSB_IJllllEEESD_SX_EEES2A_NS24_6thread17LinearCombinationISM_Li1EffLNS2B_9ScaleType4KindE0ELNS_15FloatRoundStyleE2ESM_EENS_4gemm15EpilogueDefaultEEEEEvvEEEEvNT_6ParamsE,"ax",@progbits
	.align	128
.text._ZN7cutlass13device_kernelINS_4conv6kernel13ConvUniversalINS1_16ConvProblemShapeILNS1_8OperatorE1ELi3EEENS1_10collective14CollectiveConvINS1_46MainloopSm90TmaGmmaWarpSpecializedImplicitGemmILS5_1ELi11ELi3EN4cute5tupleIJNSA_1CILi1EEESD_SD_EEENS1_36KernelImplicitTmaWarpSpecializedSm90ELi1EEENSB_IJNSC_ILi256EEENSC_ILi64EEENSB_IJNSC_ILi32EEEEEEEEENS_10bfloat16_tESM_NSA_8TiledMMAINSA_8MMA_AtomIJNSA_4SM904GMMA27MMA_64x64x16_F32BF16BF16_SSILNSQ_5MajorE0ELSS_1ELNSQ_7ScaleInE1ELST_1EEEEEENSA_6LayoutISE_NSB_IJNSC_ILi0EEESX_SX_EEEEENSB_IJNSA_10UnderscoreES10_S10_EEEEENS7_6detail26Sm90ImplicitGemmTileTraitsINSA_20SM90_TMA_LOAD_IM2COLENSA_14ComposedLayoutINSA_7SwizzleILi2ELi4ELi3EEENSA_18smem_ptr_flag_bitsILi16EEENSW_INSB_IJNSB_IJNSC_ILi8EEESJ_EEENSB_IJSJ_SD_EEENSB_IJSD_NSC_ILi11EEEEEEEEENSB_IJNSB_IJSJ_SH_EEENSB_IJSD_SX_EEENSB_IJSX_NSC_ILi8192EEEEEEEEEEEEEvEENS14_INSA_13SM90_TMA_LOADENS16_INS17_ILi3ELi4ELi3EEES1A_NSW_INSB_IJNSB_IJSI_SD_EEENSB_IJS1B_NSC_ILi4EEEEEES1F_EEENSB_IJS1I_NSB_IJSI_NSC_ILi512EEEEEENSB_IJSX_NSC_ILi2048EEEEEEEEEEEEEvEEEENS_8epilogue10collective6detail29Sm90TmaWarpSpecializedAdapterINS25_15DefaultEpilogueISM_NSB_IJNSB_IJllllEEESD_SX_EEES2A_NS24_6thread17LinearCombinationISM_Li1EffLNS2B_9ScaleType4KindE0ELNS_15FloatRoundStyleE2ESM_EENS_4gemm15EpilogueDefaultEEEEEvvEEEEvNT_6ParamsE:
        .type           _ZN7cutlass13device_kernelINS_4conv6kernel13ConvUniversalINS1_16ConvProblemShapeILNS1_8OperatorE1ELi3EEENS1_10collective14CollectiveConvINS1_46MainloopSm90TmaGmmaWarpSpecializedImplicitGemmILS5_1ELi11ELi3EN4cute5tupleIJNSA_1CILi1EEESD_SD_EEENS1_36KernelImplicitTmaWarpSpecializedSm90ELi1EEENSB_IJNSC_ILi256EEENSC_ILi64EEENSB_IJNSC_ILi32EEEEEEEEENS_10bfloat16_tESM_NSA_8TiledMMAINSA_8MMA_AtomIJNSA_4SM904GMMA27MMA_64x64x16_F32BF16BF16_SSILNSQ_5MajorE0ELSS_1ELNSQ_7ScaleInE1ELST_1EEEEEENSA_6LayoutISE_NSB_IJNSC_ILi0EEESX_SX_EEEEENSB_IJNSA_10UnderscoreES10_S10_EEEEENS7_6detail26Sm90ImplicitGemmTileTraitsINSA_20SM90_TMA_LOAD_IM2COLENSA_14ComposedLayoutINSA_7SwizzleILi2ELi4ELi3EEENSA_18smem_ptr_flag_bitsILi16EEENSW_INSB_IJNSB_IJNSC_ILi8EEESJ_EEENSB_IJSJ_SD_EEENSB_IJSD_NSC_ILi11EEEEEEEEENSB_IJNSB_IJSJ_SH_EEENSB_IJSD_SX_EEENSB_IJSX_NSC_ILi8192EEEEEEEEEEEEEvEENS14_INSA_13SM90_TMA_LOADENS16_INS17_ILi3ELi4ELi3EEES1A_NSW_INSB_IJNSB_IJSI_SD_EEENSB_IJS1B_NSC_ILi4EEEEEES1F_EEENSB_IJS1I_NSB_IJSI_NSC_ILi512EEEEEENSB_IJSX_NSC_ILi2048EEEEEEEEEEEEEvEEEENS_8epilogue10collective6detail29Sm90TmaWarpSpecializedAdapterINS25_15DefaultEpilogueISM_NSB_IJNSB_IJllllEEESD_SX_EEES2A_NS24_6thread17LinearCombinationISM_Li1EffLNS2B_9ScaleType4KindE0ELNS_15FloatRoundStyleE2ESM_EENS_4gemm15EpilogueDefaultEEEEEvvEEEEvNT_6ParamsE,@function
        .size           _ZN7cutlass13device_kernelINS_4conv6kernel13ConvUniversalINS1_16ConvProblemShapeILNS1_8OperatorE1ELi3EEENS1_10collective14CollectiveConvINS1_46MainloopSm90TmaGmmaWarpSpecializedImplicitGemmILS5_1ELi11ELi3EN4cute5tupleIJNSA_1CILi1EEESD_SD_EEENS1_36KernelImplicitTmaWarpSpecializedSm90ELi1EEENSB_IJNSC_ILi256EEENSC_ILi64EEENSB_IJNSC_ILi32EEEEEEEEENS_10bfloat16_tESM_NSA_8TiledMMAINSA_8MMA_AtomIJNSA_4SM904GMMA27MMA_64x64x16_F32BF16BF16_SSILNSQ_5MajorE0ELSS_1ELNSQ_7ScaleInE1ELST_1EEEEEENSA_6LayoutISE_NSB_IJNSC_ILi0EEESX_SX_EEEEENSB_IJNSA_10UnderscoreES10_S10_EEEEENS7_6detail26Sm90ImplicitGemmTileTraitsINSA_20SM90_TMA_LOAD_IM2COLENSA_14ComposedLayoutINSA_7SwizzleILi2ELi4ELi3EEENSA_18smem_ptr_flag_bitsILi16EEENSW_INSB_IJNSB_IJNSC_ILi8EEESJ_EEENSB_IJSJ_SD_EEENSB_IJSD_NSC_ILi11EEEEEEEEENSB_IJNSB_IJSJ_SH_EEENSB_IJSD_SX_EEENSB_IJSX_NSC_ILi8192EEEEEEEEEEEEEvEENS14_INSA_13SM90_TMA_LOADENS16_INS17_ILi3ELi4ELi3EEES1A_NSW_INSB_IJNSB_IJSI_SD_EEENSB_IJS1B_NSC_ILi4EEEEEES1F_EEENSB_IJS1I_NSB_IJSI_NSC_ILi512EEEEEENSB_IJSX_NSC_ILi2048EEEEEEEEEEEEEvEEEENS_8epilogue10collective6detail29Sm90TmaWarpSpecializedAdapterINS25_15DefaultEpilogueISM_NSB_IJNSB_IJllllEEESD_SX_EEES2A_NS24_6thread17LinearCombinationISM_Li1EffLNS2B_9ScaleType4KindE0ELNS_15FloatRoundStyleE2ESM_EENS_4gemm15EpilogueDefaultEEEEEvvEEEEvNT_6ParamsE,(.L_x_261 - _ZN7cutlass13device_kernelINS_4conv6kernel13ConvUniversalINS1_16ConvProblemShapeILNS1_8OperatorE1ELi3EEENS1_10collective14CollectiveConvINS1_46MainloopSm90TmaGmmaWarpSpecializedImplicitGemmILS5_1ELi11ELi3EN4cute5tupleIJNSA_1CILi1EEESD_SD_EEENS1_36KernelImplicitTmaWarpSpecializedSm90ELi1EEENSB_IJNSC_ILi256EEENSC_ILi64EEENSB_IJNSC_ILi32EEEEEEEEENS_10bfloat16_tESM_NSA_8TiledMMAINSA_8MMA_AtomIJNSA_4SM904GMMA27MMA_64x64x16_F32BF16BF16_SSILNSQ_5MajorE0ELSS_1ELNSQ_7ScaleInE1ELST_1EEEEEENSA_6LayoutISE_NSB_IJNSC_ILi0EEESX_SX_EEEEENSB_IJNSA_10UnderscoreES10_S10_EEEEENS7_6detail26Sm90ImplicitGemmTileTraitsINSA_20SM90_TMA_LOAD_IM2COLENSA_14ComposedLayoutINSA_7SwizzleILi2ELi4ELi3EEENSA_18smem_ptr_flag_bitsILi16EEENSW_INSB_IJNSB_IJNSC_ILi8EEESJ_EEENSB_IJSJ_SD_EEENSB_IJSD_NSC_ILi11EEEEEEEEENSB_IJNSB_IJSJ_SH_EEENSB_IJSD_SX_EEENSB_IJSX_NSC_ILi8192EEEEEEEEEEEEEvEENS14_INSA_13SM90_TMA_LOADENS16_INS17_ILi3ELi4ELi3EEES1A_NSW_INSB_IJNSB_IJSI_SD_EEENSB_IJS1B_NSC_ILi4EEEEEES1F_EEENSB_IJS1I_NSB_IJSI_NSC_ILi512EEEEEENSB_IJSX_NSC_ILi2048EEEEEEEEEEEEEvEEEENS_8epilogue10collective6detail29Sm90TmaWarpSpecializedAdapterINS25_15DefaultEpilogueISM_NSB_IJNSB_IJllllEEESD_SX_EEES2A_NS24_6thread17LinearCombinationISM_Li1EffLNS2B_9ScaleType4KindE0ELNS_15FloatRoundStyleE2ESM_EENS_4gemm15EpilogueDefaultEEEEEvvEEEEvNT_6ParamsE)
        .other          _ZN7cutlass13device_kernelINS_4conv6kernel13ConvUniversalINS1_16ConvProblemShapeILNS1_8OperatorE1ELi3EEENS1_10collective14CollectiveConvINS1_46MainloopSm90TmaGmmaWarpSpecializedImplicitGemmILS5_1ELi11ELi3EN4cute5tupleIJNSA_1CILi1EEESD_SD_EEENS1_36KernelImplicitTmaWarpSpecializedSm90ELi1EEENSB_IJNSC_ILi256EEENSC_ILi64EEENSB_IJNSC_ILi32EEEEEEEEENS_10bfloat16_tESM_NSA_8TiledMMAINSA_8MMA_AtomIJNSA_4SM904GMMA27MMA_64x64x16_F32BF16BF16_SSILNSQ_5MajorE0ELSS_1ELNSQ_7ScaleInE1ELST_1EEEEEENSA_6LayoutISE_NSB_IJNSC_ILi0EEESX_SX_EEEEENSB_IJNSA_10UnderscoreES10_S10_EEEEENS7_6detail26Sm90ImplicitGemmTileTraitsINSA_20SM90_TMA_LOAD_IM2COLENSA_14ComposedLayoutINSA_7SwizzleILi2ELi4ELi3EEENSA_18smem_ptr_flag_bitsILi16EEENSW_INSB_IJNSB_IJNSC_ILi8EEESJ_EEENSB_IJSJ_SD_EEENSB_IJSD_NSC_ILi11EEEEEEEEENSB_IJNSB_IJSJ_SH_EEENSB_IJSD_SX_EEENSB_IJSX_NSC_ILi8192EEEEEEEEEEEEEvEENS14_INSA_13SM90_TMA_LOADENS16_INS17_ILi3ELi4ELi3EEES1A_NSW_INSB_IJNSB_IJSI_SD_EEENSB_IJS1B_NSC_ILi4EEEEEES1F_EEENSB_IJS1I_NSB_IJSI_NSC_ILi512EEEEEENSB_IJSX_NSC_ILi2048EEEEEEEEEEEEEvEEEENS_8epilogue10collective6detail29Sm90TmaWarpSpecializedAdapterINS25_15DefaultEpilogueISM_NSB_IJNSB_IJllllEEESD_SX_EEES2A_NS24_6thread17LinearCombinationISM_Li1EffLNS2B_9ScaleType4KindE0ELNS_15FloatRoundStyleE2ESM_EENS_4gemm15EpilogueDefaultEEEEEvvEEEEvNT_6ParamsE,@"STO_CUDA_ENTRY STV_DEFAULT"
_ZN7cutlass13device_kernelINS_4conv6kernel13ConvUniversalINS1_16ConvProblemShapeILNS1_8OperatorE1ELi3EEENS1_10collective14CollectiveConvINS1_46MainloopSm90TmaGmmaWarpSpecializedImplicitGemmILS5_1ELi11ELi3EN4cute5tupleIJNSA_1CILi1EEESD_SD_EEENS1_36KernelImplicitTmaWarpSpecializedSm90ELi1EEENSB_IJNSC_ILi256EEENSC_ILi64EEENSB_IJNSC_ILi32EEEEEEEEENS_10bfloat16_tESM_NSA_8TiledMMAINSA_8MMA_AtomIJNSA_4SM904GMMA27MMA_64x64x16_F32BF16BF16_SSILNSQ_5MajorE0ELSS_1ELNSQ_7ScaleInE1ELST_1EEEEEENSA_6LayoutISE_NSB_IJNSC_ILi0EEESX_SX_EEEEENSB_IJNSA_10UnderscoreES10_S10_EEEEENS7_6detail26Sm90ImplicitGemmTileTraitsINSA_20SM90_TMA_LOAD_IM2COLENSA_14ComposedLayoutINSA_7SwizzleILi2ELi4ELi3EEENSA_18smem_ptr_flag_bitsILi16EEENSW_INSB_IJNSB_IJNSC_ILi8EEESJ_EEENSB_IJSJ_SD_EEENSB_IJSD_NSC_ILi11EEEEEEEEENSB_IJNSB_IJSJ_SH_EEENSB_IJSD_SX_EEENSB_IJSX_NSC_ILi8192EEEEEEEEEEEEEvEENS14_INSA_13SM90_TMA_LOADENS16_INS17_ILi3ELi4ELi3EEES1A_NSW_INSB_IJNSB_IJSI_SD_EEENSB_IJS1B_NSC_ILi4EEEEEES1F_EEENSB_IJS1I_NSB_IJSI_NSC_ILi512EEEEEENSB_IJSX_NSC_ILi2048EEEEEEEEEEEEEvEEEENS_8epilogue10collective6detail29Sm90TmaWarpSpecializedAdapterINS25_15DefaultEpilogueISM_NSB_IJNSB_IJllllEEESD_SX_EEES2A_NS24_6thread17LinearCombinationISM_Li1EffLNS2B_9ScaleType4KindE0ELNS_15FloatRoundStyleE2ESM_EENS_4gemm15EpilogueDefaultEEEEEvvEEEEvNT_6ParamsE:
[----:B------:R-:W-:Y:S01]  /*0000*/  LDC R1, c[0x0][0x28] ;  /* 0x00000a00ff017b82 */ /* 0x000fe20000000800 */
[----:B------:R-:W0:Y:S01]  /*0010*/  S2R R9, SR_TID.X ;  /* 0x0000000000097919 */ /* 0x000e220000002100 */
[----:B------:R-:W-:Y:S01]  /*0020*/  ELECT P0, URZ, PT ;  /* 0x00000000003f782f */ /* 0x000fe20003800000 */
[----:B------:R-:W-:Y:S01]  /*0030*/  BSSY B0, `(.L_x_0) ;  /* 0x000000f000007945 */ /* 0x000fe20003800000 */
[--C-:B0-----:R-:W-:Y:S02]  /*0040*/  SHF.R.U32.HI R0, RZ, 0x5, R9.reuse ;  /* 0x00000005ff007819 */ /* 0x101fe40000011609 */
[----:B------:R-:W-:-:S03]  /*0050*/  SHF.R.U32.HI R3, RZ, 0x7, R9 ;  /* 0x00000007ff037819 */ /* 0x000fc60000011609 */
[----:B------:R-:W0:Y:S04]  /*0060*/  SHFL.IDX PT, R2, R0, RZ, 0x1f ;  /* 0x00001fff00027589 */ /* 0x000e2800000e0000 */
[----:B------:R1:W2:Y:S01]  /*0070*/  SHFL.IDX PT, R7, R3, RZ, 0x1f ;  /* 0x00001fff03077589 */ /* 0x0002a200000e0000 */
[----:B0-----:R-:W-:-:S13]  /*0080*/  ISETP.NE.OR P0, PT, R2, RZ, !P0 ;  /* 0x000000ff0200720c */ /* 0x001fda0004705670 */
[----:B-12---:R-:W-:Y:S05]  /*0090*/  @P0 BRA `(.L_x_1) ;  /* 0x0000000000200947 */ /* 0x006fea0003800000 */
[----:B------:R-:W-:Y:S02]  /*00a0*/  ULDC.64 UR4, c[0x0][0x198] ;  /* 0x0000660000047ab9 */ /* 0x000fe40000000a00 */
[----:B------:R-:W-:Y:S02]  /*00b0*/  UIADD3 UR6, UP0, UR4, 0xf0, URZ ;  /* 0x000000f004067890 */ /* 0x000fe4000ff1e03f */
[----:B------:R-:W-:Y:S02]  /*00c0*/  UIADD3 UR4, UP1, UR4, 0x270, URZ ;  /* 0x0000027004047890 */ /* 0x000fe4000ff3e03f */
[----:B------:R-:W-:Y:S02]  /*00d0*/  UIADD3.X UR7, URZ, UR5, URZ, UP0, !UPT ;  /* 0x000000053f077290 */ /* 0x000fe400087fe43f */
[----:B------:R-:W-:-:S07]  /*00e0*/  UIADD3.X UR5, URZ, UR5, URZ, UP1, !UPT ;  /* 0x000000053f057290 */ /* 0x000fce0008ffe43f */
[----:B------:R0:W-:Y:S02]  /*00f0*/  UTMACCTL.PF [UR6] ;  /* 0x00000000060079b9 */ /* 0x0001e40008040000 */
[----:B------:R0:W-:Y:S02]  /*0100*/  UTMACCTL.PF [UR4] ;  /* 0x00000000040079b9 */ /* 0x0001e40008040000 */
[----:B0-----:R-:W-:Y:S01]  /*0110*/  NOP ;  /* 0x0000000000007918 */ /* 0x001fe20000000000 */
.L_x_1:
[----:B------:R-:W-:Y:S05]  /*0120*/  BSYNC B0 ;  /* 0x0000000000007941 */ /* 0x000fea0003800000 */
.L_x_0:
[----:B------:R-:W0:Y:S01]  /*0130*/  SHFL.IDX PT, R0, R0, RZ, 0x1f ;  /* 0x00001fff00007589 */ /* 0x000e2200000e0000 */
[----:B------:R-:W-:-:S04]  /*0140*/  SHF.R.S32.HI R3, RZ, 0x1f, R2 ;  /* 0x0000001fff037819 */ /* 0x000fc80000011402 */
[----:B------:R-:W-:Y:S02]  /*0150*/  LEA.HI R3, R3, R2, RZ, 0x2 ;  /* 0x0000000203037211 */ /* 0x000fe400078f10ff */
[----:B0-----:R-:W-:-:S13]  /*0160*/  ISETP.NE.AND P0, PT, R0, RZ, PT ;  /* 0x000000ff0000720c */ /* 0x001fda0003f05270 */
[----:B------:R-:W-:Y:S05]  /*0170*/  @P0 BRA `(.L_x_2) ;  /* 0x00000000009c0947 */ /* 0x000fea0003800000 */
[----:B------:R-:W-:Y:S01]  /*0180*/  ELECT P0, URZ, PT ;  /* 0x00000000003f782f */ /* 0x000fe20003800000 */
[----:B------:R-:W-:-:S12]  /*0190*/  BSSY B0, `(.L_x_2) ;  /* 0x0000025000007945 */ /* 0x000fd80003800000 */
[----:B------:R-:W-:Y:S05]  /*01a0*/  @!P0 BRA `(.L_x_3) ;  /* 0x00000000008c8947 */ /* 0x000fea0003800000 */
[----:B------:R-:W0:Y:S01]  /*01b0*/  S2UR UR8, SR_CgaCtaId ;  /* 0x00000000000879c3 */ /* 0x000e220000008800 */
[----:B------:R-:W-:Y:S01]  /*01c0*/  UMOV UR4, 0x400 ;  /* 0x0000040000047882 */ /* 0x000fe20000000000 */
[----:B------:R-:W-:Y:S01]  /*01d0*/  UMOV UR5, 0x1 ;  /* 0x0000000100057882 */ /* 0x000fe20000000000 */
[----:B------:R-:W-:Y:S02]  /*01e0*/  UMOV UR6, 0x80 ;  /* 0x0000008000067882 */ /* 0x000fe40000000000 */
[----:B------:R-:W-:-:S04]  /*01f0*/  UIADD3 UR6, -UR6, 0x100000, URZ ;  /* 0x0010000006067890 */ /* 0x000fc8000fffe13f */
[----:B------:R-:W-:Y:S02]  /*0200*/  USHF.L.U32 UR7, UR6, 0xb, URZ ;  /* 0x0000000b06077899 */ /* 0x000fe4000800063f */
[----:B------:R-:W-:Y:S02]  /*0210*/  USHF.L.U32 UR6, UR6, 0x1, URZ ;  /* 0x0000000106067899 */ /* 0x000fe4000800063f */
[----:B0-----:R-:W-:Y:S02]  /*0220*/  ULEA UR8, UR8, UR4, 0x18 ;  /* 0x0000000408087291 */ /* 0x001fe4000f8ec03f */
[----:B------:R-:W-:-:S04]  /*0230*/  UIADD3 UR4, -UR5, 0x100000, URZ ;  /* 0x0010000005047890 */ /* 0x000fc8000fffe13f */
[----:B------:R-:W-:Y:S02]  /*0240*/  USHF.L.U32 UR5, UR4, 0xb, URZ ;  /* 0x0000000b04057899 */ /* 0x000fe4000800063f */
[----:B------:R-:W-:Y:S01]  /*0250*/  USHF.L.U32 UR4, UR4, 0x1, URZ ;  /* 0x0000000104047899 */ /* 0x000fe2000800063f */
[----:B------:R-:W0:Y:S11]  /*0260*/  FENCE.VIEW.ASYNC.S ;  /* 0x00000000000073c6 */ /* 0x000e360000000000 */
[----:B0-----:R0:W1:Y:S01]  /*0270*/  SYNCS.EXCH.64 URZ, [UR8+0x37000], UR4 ;  /* 0x03700004083f75b2 */ /* 0x0010620008000100 */
[----:B------:R0:W2:Y:S01]  /*0280*/  SYNCS.EXCH.64 URZ, [UR8+0x37058], UR6 ;  /* 0x03705806083f75b2 */ /* 0x0000a20008000100 */
[----:B------:R0:W3:Y:S01]  /*0290*/  SYNCS.EXCH.64 URZ, [UR8+0x37008], UR4 ;  /* 0x03700804083f75b2 */ /* 0x0000e20008000100 */
[----:B------:R0:W4:Y:S01]  /*02a0*/  SYNCS.EXCH.64 URZ, [UR8+0x37060], UR6 ;  /* 0x03706006083f75b2 */ /* 0x0001220008000100 */
[----:B------:R0:W0:Y:S01]  /*02b0*/  SYNCS.EXCH.64 URZ, [UR8+0x37010], UR4 ;  /* 0x03701004083f75b2 */ /* 0x0000220008000100 */
        /* <DEDUP_REMOVED lines=17> */
[----:B------:R-:W-:Y:S01]  /*03d0*/  NOP ;  /* 0x0000000000007918 */ /* 0x000fe20000000000 */
.L_x_3:
[----:B0-----:R-:W-:Y:S05]  /*03e0*/  BSYNC B0 ;  /* 0x0000000000007941 */ /* 0x001fea0003800000 */
.L_x_2:
[----:B------:R-:W-:Y:S01]  /*03f0*/  ULDC.64 UR4, c[0x0][0x618] ;  /* 0x0001860000047ab9 */ /* 0x000fe20000000a00 */
[----:B------:R-:W-:Y:S01]  /*0400*/  LOP3.LUT R3, R3, 0xfffffffc, RZ, 0xc0, !PT ;  /* 0xfffffffc03037812 */ /* 0x000fe200078ec0ff */
[----:B------:R-:W-:Y:S01]  /*0410*/  NOP ;  /* 0x0000000000007918 */ /* 0x000fe20000000000 */
[----:B------:R-:W-:Y:S01]  /*0420*/  ISETP.NE.U32.AND P0, PT, RZ, UR4, PT ;  /* 0x00000004ff007c0c */ /* 0x000fe2000bf05070 */
[----:B------:R-:W-:Y:S01]  /*0430*/  NOP ;  /* 0x0000000000007918 */ /* 0x000fe20000000000 */
[----:B------:R-:W-:Y:S01]  /*0440*/  SHF.R.S32.HI R0, RZ, 0x1f, R9 ;  /* 0x0000001fff007819 */ /* 0x000fe20000011409 */
[----:B------:R-:W-:Y:S01]  /*0450*/  IMAD.IADD R6, R2, 0x1, -R3 ;  /* 0x0000000102067824 */ /* 0x000fe200078e0a03 */
[----:B-1234-:R-:W-:Y:S01]  /*0460*/  BAR.SYNC.DEFER_BLOCKING 0x0 ;  /* 0x0000000000007b1d */ /* 0x01efe20000010000 */
[----:B------:R-:W-:Y:S02]  /*0470*/  ISETP.NE.AND.EX P0, PT, RZ, UR5, PT, P0 ;  /* 0x00000005ff007c0c */ /* 0x000fe4000bf05300 */
[----:B------:R-:W-:-:S02]  /*0480*/  LEA.HI R0, R0, R9, RZ, 0x7 ;  /* 0x0000000900007211 */ /* 0x000fc400078f38ff */
[C---:B------:R-:W-:Y:S01]  /*0490*/  LOP3.LUT P1, RZ, R7.reuse, R6, RZ, 0xfc, !PT ;  /* 0x0000000607ff7212 */ /* 0x040fe2000782fcff */
[----:B------:R-:W-:Y:S01]  /*04a0*/  ULDC.64 UR12, c[0x0][0x208] ;  /* 0x00008200000c7ab9 */ /* 0x000fe20000000a00 */
[----:B------:R-:W-:Y:S02]  /*04b0*/  LOP3.LUT R0, R0, 0xffffff80, RZ, 0xc0, !PT ;  /* 0xffffff8000007812 */ /* 0x000fe400078ec0ff */
[----:B------:R-:W-:Y:S02]  /*04c0*/  ISETP.NE.AND P2, PT, R7, 0x1, PT ;  /* 0x000000010700780c */ /* 0x000fe40003f45270 */
[----:B------:R-:W-:Y:S01]  /*04d0*/  SEL R2, RZ, 0x1, P1 ;  /* 0x00000001ff027807 */ /* 0x000fe20000800000 */
[----:B------:R-:W-:-:S03]  /*04e0*/  IMAD.IADD R0, R9, 0x1, -R0 ;  /* 0x0000000109007824 */ /* 0x000fc600078e0a00 */
[----:B------:R-:W-:Y:S01]  /*04f0*/  SEL R2, R2, 0x2, P2 ;  /* 0x0000000202027807 */ /* 0x000fe20001000000 */
[----:B------:R-:W-:Y:S06]  /*0500*/  @!P0 BRA `(.L_x_4) ;  /* 0x00000000001c8947 */ /* 0x000fec0003800000 */
[----:B------:R-:W0:Y:S02]  /*0510*/  LDC.64 R4, c[0x0][0x618] ;  /* 0x00018600ff047b82 */ /* 0x000e240000000a00 */
[----:B0-----:R-:W2:Y:S02]  /*0520*/  LDG.E.64 R4, desc[UR12][R4.64] ;  /* 0x0000000c04047981 */ /* 0x001ea4000c1e1b00 */
[----:B--2---:R-:W-:-:S04]  /*0530*/  ISETP.NE.U32.AND P0, PT, R4, RZ, PT ;  /* 0x000000ff0400720c */ /* 0x004fc80003f05070 */
[----:B------:R-:W-:-:S13]  /*0540*/  ISETP.NE.AND.EX P0, PT, R5, RZ, PT, P0 ;  /* 0x000000ff0500720c */ /* 0x000fda0003f05300 */
[----:B------:R-:W-:Y:S05]  /*0550*/  @!P0 BRA `(.L_x_4) ;  /* 0x0000000000088947 */ /* 0x000fea0003800000 */
[----:B------:R2:W5:Y:S01]  /*0560*/  LD.E R11, desc[UR12][R4.64] ;  /* 0x0000000c040b7980 */ /* 0x000562000c101900 */
[----:B------:R-:W-:Y:S05]  /*0570*/  BRA `(.L_x_5) ;  /* 0x0000000000207947 */ /* 0x000fea0003800000 */
.L_x_4:
[----:B------:R-:W-:Y:S02]  /*0580*/  ULDC.64 UR4, c[0x0][0x608] ;  /* 0x0001820000047ab9 */ /* 0x000fe40000000a00 */
[----:B------:R-:W-:-:S04]  /*0590*/  ISETP.NE.U32.AND P0, PT, RZ, UR4, PT ;  /* 0x00000004ff007c0c */ /* 0x000fc8000bf05070 */
[----:B------:R-:W-:-:S13]  /*05a0*/  ISETP.NE.AND.EX P0, PT, RZ, UR5, PT, P0 ;  /* 0x00000005ff007c0c */ /* 0x000fda000bf05300 */
[----:B------:R-:W-:Y:S05]  /*05b0*/  @!P0 BRA `(.L_x_6) ;  /* 0x00000000000c8947 */ /* 0x000fea0003800000 */
[----:B------:R-:W0:Y:S02]  /*05c0*/  LDC.64 R4, c[0x0][0x608] ;  /* 0x00018200ff047b82 */ /* 0x000e240000000a00 */
[----:B0-----:R0:W5:Y:S01]  /*05d0*/  LDG.E R11, desc[UR12][R4.64] ;  /* 0x0000000c040b7981 */ /* 0x001162000c1e1900 */
[----:B------:R-:W-:Y:S05]  /*05e0*/  BRA `(.L_x_5) ;  /* 0x0000000000047947 */ /* 0x000fea0003800000 */
.L_x_6:
[----:B------:R-:W1:Y:S02]  /*05f0*/  LDC R11, c[0x0][0x600] ;  /* 0x00018000ff0b7b82 */ /* 0x000e640000000800 */
.L_x_5:
[----:B------:R-:W-:Y:S02]  /*0600*/  ULDC.64 UR4, c[0x0][0x620] ;  /* 0x0001880000047ab9 */ /* 0x000fe40000000a00 */
[----:B------:R-:W-:-:S04]  /*0610*/  ISETP.NE.U32.AND P0, PT, RZ, UR4, PT ;  /* 0x00000004ff007c0c */ /* 0x000fc8000bf05070 */
[----:B------:R-:W-:-:S13]  /*0620*/  ISETP.NE.AND.EX P0, PT, RZ, UR5, PT, P0 ;  /* 0x00000005ff007c0c */ /* 0x000fda000bf05300 */
[----:B------:R-:W-:Y:S05]  /*0630*/  @!P0 BRA `(.L_x_7) ;  /* 0x00000000001c8947 */ /* 0x000fea0003800000 */
[----:B0-2---:R-:W0:Y:S02]  /*0640*/  LDC.64 R4, c[0x0][0x620] ;  /* 0x00018800ff047b82 */ /* 0x005e240000000a00 */
[----:B0-----:R-:W2:Y:S02]  /*0650*/  LDG.E.64 R4, desc[UR12][R4.64] ;  /* 0x0000000c04047981 */ /* 0x001ea4000c1e1b00 */
[----:B--2---:R-:W-:-:S04]  /*0660*/  ISETP.NE.U32.AND P0, PT, R4, RZ, PT ;  /* 0x000000ff0400720c */ /* 0x004fc80003f05070 */
[----:B------:R-:W-:-:S13]  /*0670*/  ISETP.NE.AND.EX P0, PT, R5, RZ, PT, P0 ;  /* 0x000000ff0500720c */ /* 0x000fda0003f05300 */
[----:B------:R-:W-:Y:S05]  /*0680*/  @!P0 BRA `(.L_x_7) ;  /* 0x0000000000088947 */ /* 0x000fea0003800000 */
[----:B------:R0:W5:Y:S01]  /*0690*/  LD.E R14, desc[UR12][R4.64] ;  /* 0x0000000c040e7980 */ /* 0x000162000c101900 */
[----:B------:R-:W-:Y:S05]  /*06a0*/  BRA `(.L_x_8) ;  /* 0x0000000000207947 */ /* 0x000fea0003800000 */
.L_x_7:
[----:B------:R-:W-:Y:S02]  /*06b0*/  ULDC.64 UR4, c[0x0][0x610] ;  /* 0x0001840000047ab9 */ /* 0x000fe40000000a00 */
[----:B------:R-:W-:-:S04]  /*06c0*/  ISETP.NE.U32.AND P0, PT, RZ, UR4, PT ;  /* 0x00000004ff007c0c */ /* 0x000fc8000bf05070 */
[----:B------:R-:W-:-:S13]  /*06d0*/  ISETP.NE.AND.EX P0, PT, RZ, UR5, PT, P0 ;  /* 0x00000005ff007c0c */ /* 0x000fda000bf05300 */
[----:B------:R-:W-:Y:S05]  /*06e0*/  @!P0 BRA `(.L_x_9) ;  /* 0x00000000000c8947 */ /* 0x000fea0003800000 */
[----:B------:R-:W3:Y:S02]  /*06f0*/  LDC.64 R14, c[0x0][0x610] ;  /* 0x00018400ff0e7b82 */ /* 0x000ee40000000a00 */
[----:B---3--:R4:W5:Y:S01]  /*0700*/  LDG.E R14, desc[UR12][R14.64] ;  /* 0x0000000c0e0e7981 */ /* 0x008962000c1e1900 */
[----:B------:R-:W-:Y:S05]  /*0710*/  BRA `(.L_x_8) ;  /* 0x0000000000047947 */ /* 0x000fea0003800000 */
.L_x_9:
[----:B------:R-:W3:Y:S02]  /*0720*/  LDC R14, c[0x0][0x604] ;  /* 0x00018100ff0e7b82 */ /* 0x000ee40000000800 */
.L_x_8:
[----:B------:R-:W1:Y:S01]  /*0730*/  LDC R3, c[0x0][0x3e8] ;  /* 0x0000fa00ff037b82 */ /* 0x000e620000000800 */
[----:B------:R-:W-:Y:S01]  /*0740*/  ULDC UR4, c[0x0][0x3dc] ;  /* 0x0000f70000047ab9 */ /* 0x000fe20000000800 */
[----:B------:R-:W-:Y:S01]  /*0750*/  ISETP.NE.AND P0, PT, R7, RZ, PT ;  /* 0x000000ff0700720c */ /* 0x000fe20003f05270 */
[----:B------:R-:W-:Y:S01]  /*0760*/  UIADD3 UR4, UR4, 0x1f, URZ ;  /* 0x0000001f04047890 */ /* 0x000fe2000fffe03f */
[----:B------:R-:W-:-:S03]  /*0770*/  ULDC.64 UR6, c[0x0][0x3e0] ;  /* 0x0000f80000067ab9 */ /* 0x000fc60000000a00 */
[----:B------:R-:W-:Y:S02]  /*0780*/  USHF.R.S32.HI UR5, URZ, 0x1f, UR4 ;  /* 0x0000001f3f057899 */ /* 0x000fe40008011404 */
[----:B------:R-:W-:Y:S02]  /*0790*/  UIMAD UR6, UR7, UR6, URZ ;  /* 0x00000006070672a4 */ /* 0x000fe4000f8e023f */
[----:B------:R-:W-:-:S04]  /*07a0*/  ULEA.HI UR5, UR5, UR4, URZ, 0x5 ;  /* 0x0000000405057291 */ /* 0x000fc8000f8f283f */
[----:B------:R-:W-:Y:S01]  /*07b0*/  USHF.R.S32.HI UR15, URZ, 0x5, UR5 ;  /* 0x000000053f0f7899 */ /* 0x000fe20008011405 */
[----:B-1----:R-:W-:-:S05]  /*07c0*/  IMAD R3, R3, UR6, RZ ;  /* 0x0000000603037c24 */ /* 0x002fca000f8e02ff */
[----:B------:R-:W-:Y:S01]  /*07d0*/  IMAD R3, R3, UR15, RZ ;  /* 0x0000000f03037c24 */ /* 0x000fe2000f8e02ff */
[----:B------:R-:W-:Y:S06]  /*07e0*/  @!P0 BRA `(.L_x_10) ;  /* 0x000000b000ac8947 */ /* 0x000fec0003800000 */
[----:B------:R-:W-:-:S13]  /*07f0*/  ISETP.NE.AND P0, PT, R7, 0x1, PT ;  /* 0x000000010700780c */ /* 0x000fda0003f05270 */
[----:B------:R-:W-:Y:S05]  /*0800*/  @P0 EXIT ;  /* 0x000000000000094d */ /* 0x000fea0003800000 */
[----:B------:R-:W-:Y:S01]  /*0810*/  ISETP.GE.AND P0, PT, R3, 0x1, PT ;  /* 0x000000010300780c */ /* 0x000fe20003f06270 */
[----:B------:R-:W-:Y:S01]  /*0820*/  UMOV UR4, URZ ;  /* 0x0000003f00047c82 */ /* 0x000fe20008000000 */
[----:B------:R-:W-:Y:S02]  /*0830*/  CS2R R54, SRZ ;  /* 0x0000000000367805 */ /* 0x000fe4000001ff00 */
[----:B------:R-:W-:Y:S02]  /*0840*/  CS2R R120, SRZ ;  /* 0x0000000000787805 */ /* 0x000fe4000001ff00 */
[----:B------:R-:W-:Y:S02]  /*0850*/  CS2R R122, SRZ ;  /* 0x00000000007a7805 */ /* 0x000fe4000001ff00 */
[----:B------:R-:W-:Y:S02]  /*0860*/  CS2R R124, SRZ ;  /* 0x00000000007c7805 */ /* 0x000fe4000001ff00 */
[----:B------:R-:W-:-:S02]  /*0870*/  CS2R R126, SRZ ;  /* 0x00000000007e7805 */ /* 0x000fc4000001ff00 */
[----:B------:R-:W-:Y:S02]  /*0880*/  CS2R R128, SRZ ;  /* 0x0000000000807805 */ /* 0x000fe4000001ff00 */
        /* <DEDUP_REMOVED lines=57> */
[----:B------:R-:W-:Y:S01]  /*0c20*/  CS2R R52, SRZ ;  /* 0x0000000000347805 */ /* 0x000fe2000001ff00 */
[----:B------:R-:W-:Y:S06]  /*0c30*/  @!P0 BRA `(.L_x_11) ;  /* 0x0000000000dc8947 */ /* 0x000fec0003800000 */
[----:B0-2---:R-:W-:-:S04]  /*0c40*/  LOP3.LUT R4, R2, 0x1, RZ, 0xfc, !PT ;  /* 0x0000000102047812 */ /* 0x005fc800078efcff */
[----:B------:R-:W-:-:S13]  /*0c50*/  ISETP.NE.AND P1, PT, R4, 0x3, PT ;  /* 0x000000030400780c */ /* 0x000fda0003f25270 */
[----:B------:R-:W-:Y:S05]  /*0c60*/  @!P1 BRA `(.L_x_12) ;  /* 0x0000000000049947 */ /* 0x000fea0003800000 */
[----:B------:R-:W-:Y:S01]  /*0c70*/  BPT.TRAP 0x1 ;  /* 0x000000040000795c */ /* 0x000fe20000300000 */
.L_x_12:
[----:B------:R-:W0:Y:S01]  /*0c80*/  S2UR UR5, SR_CgaCtaId ;  /* 0x00000000000579c3 */ /* 0x000e220000008800 */
[----:B------:R-:W-:Y:S01]  /*0c90*/  SHF.L.U32 R4, RZ, 0x1f, RZ ;  /* 0x0000001fff047819 */ /* 0x000fe200000006ff */
[----:B------:R-:W-:Y:S02]  /*0ca0*/  UMOV UR4, 0x400 ;  /* 0x0000040000047882 */ /* 0x000fe40000000000 */
[----:B0-----:R-:W-:-:S12]  /*0cb0*/  ULEA UR5, UR5, UR4, 0x18 ;  /* 0x0000000405057291 */ /* 0x001fd8000f8ec03f */
.L_x_13:
[----:B0-----:R-:W-:-:S04]  /*0cc0*/  IMAD.U32 R5, RZ, RZ, UR5 ;  /* 0x00000005ff057e24 */ /* 0x001fc8000f8e00ff */
[----:B------:R0:W1:Y:S03]  /*0cd0*/  SYNCS.PHASECHK.TRANS64.TRYWAIT P1, [R5+URZ+0x37000], R4 ;  /* 0x03700004050075a7 */ /* 0x000066000802017f */
[----:B-1----:R-:W-:Y:S05]  /*0ce0*/  @!P1 NANOSLEEP.SYNCS 0x989680 ;  /* 0x009896800000995d */ /* 0x002fea0003900000 */
[----:B------:R-:W1:Y:S02]  /*0cf0*/  @!P1 SYNCS.PHASECHK.TRANS64 P1, [R5+URZ+0x37000], R4 ;  /* 0x03700004050095a7 */ /* 0x000e64000802007f */
[----:B-1----:R-:W-:Y:S05]  /*0d00*/  @!P1 BRA `(.L_x_13) ;  /* 0xfffffffc00ec9947 */ /* 0x002fea000383ffff */
[----:B------:R-:W-:Y:S01]  /*0d10*/  USHF.R.U32.HI UR4, URZ, 0x4, UR5 ;  /* 0x000000043f047899 */ /* 0x000fe20008011605 */
[----:B------:R-:W-:Y:S01]  /*0d20*/  WARPGROUP.ARRIVE ;  /* 0x00000000000079c5 */ /* 0x000fe20000000000 */
[----:B------:R-:W-:Y:S02]  /*0d30*/  UIADD3 UR5, UR5, 0x2c000, URZ ;  /* 0x0002c00005057890 */ /* 0x000fe4000fffe03f */
[----:B------:R-:W-:Y:S02]  /*0d40*/  ULOP3.LUT UR4, UR4, 0x3fff, URZ, 0xc0, !UPT ;  /* 0x00003fff04047892 */ /* 0x000fe4000f8ec03f */
[----:B------:R-:W-:Y:S02]  /*0d50*/  USHF.R.U32.HI UR5, URZ, 0x4, UR5 ;  /* 0x000000043f057899 */ /* 0x000fe40008011605 */
[----:B------:R-:W-:Y:S02]  /*0d60*/  ULOP3.LUT UR14, UR4, 0x10000, URZ, 0xfc, !UPT ;  /* 0x00010000040e7892 */ /* 0x000fe4000f8efc3f */
[----:B------:R-:W-:-:S02]  /*0d70*/  ULOP3.LUT UR8, UR5, 0x3fff, URZ, 0xc0, !UPT ;  /* 0x00003fff05087892 */ /* 0x000fc4000f8ec03f */
[----:B------:R-:W-:Y:S02]  /*0d80*/  UIADD3 UR9, UR14, 0x100, URZ ;  /* 0x000001000e097890 */ /* 0x000fe4000fffe03f */
[----:B------:R-:W-:Y:S01]  /*0d90*/  UIADD3 UR10, UR14, 0x200, URZ ;  /* 0x000002000e0a7890 */ /* 0x000fe2000fffe03f */
[----:B------:R-:W-:Y:S02]  /*0da0*/  UMOV UR7, 0x40000040 ;  /* 0x4000004000077882 */ /* 0x000fe40000000000 */
[----:B------:R-:W-:Y:S01]  /*0db0*/  UMOV UR6, UR8 ;  /* 0x0000000800067c82 */ /* 0x000fe20008000000 */
[----:B------:R-:W-:Y:S01]  /*0dc0*/  UMOV UR4, UR14 ;  /* 0x0000000e00047c82 */ /* 0x000fe20008000000 */
[----:B------:R-:W-:Y:S01]  /*0dd0*/  UMOV UR5, 0x80000020 ;  /* 0x8000002000057882 */ /* 0x000fe20000000000 */
[----:B------:R-:W-:Y:S01]  /*0de0*/  UIADD3 UR11, UR14, 0x300, URZ ;  /* 0x000003000e0b7890 */ /* 0x000fe2000fffe03f */
[----:B------:R-:W-:Y:S01]  /*0df0*/  HGMMA.64x64x16.F32.BF16 R120, gdesc[UR4].tnspB, RZ, !UPT ;  /* 0x40e00000047879f0 */ /* 0x000fe2000c7018ff */
        /* <DEDUP_REMOVED lines=9> */
[----:B------:R-:W-:-:S02]  /*0e90*/  UMOV UR5, 0x80000020 ;  /* 0x8000002000057882 */ /* 0x000fc40000000000 */
[----:B------:R-:W-:Y:S01]  /*0ea0*/  HGMMA.64x64x16.F32.BF16 R24, gdesc[UR4].tnspB, RZ, !UPT ;  /* 0x40e00000041879f0 */ /* 0x000fe2000c7018ff */
[----:B------:R-:W-:Y:S02]  /*0eb0*/  UIADD3 UR4, UR14, 0x2, URZ ;  /* 0x000000020e047890 */ /* 0x000fe4000fffe03f */
[----:B------:R-:W-:Y:S02]  /*0ec0*/  UIADD3 UR6, UR8, 0x80, URZ ;  /* 0x0000008008067890 */ /* 0x000fe4000fffe03f */
[----:B------:R-:W-:Y:S01]  /*0ed0*/  UIADD3 UR8, UR14, 0x102, URZ ;  /* 0x000001020e087890 */ /* 0x000fe2000fffe03f */
[----:B------:R-:W-:Y:S01]  /*0ee0*/  UMOV UR5, 0x80000020 ;  /* 0x8000002000057882 */ /* 0x000fe20000000000 */
[----:B------:R-:W-:-:S05]  /*0ef0*/  UMOV UR7, 0x40000040 ;  /* 0x4000004000077882 */ /* 0x000fca0000000000 */
[----:B------:R-:W-:Y:S01]  /*0f00*/  HGMMA.64x64x16.F32.BF16 R120, gdesc[UR4].tnspB, R120 ;  /* 0x40e00000047879f0 */ /* 0x000fe20008701878 */
[----:B------:R-:W-:Y:S01]  /*0f10*/  UMOV UR4, UR8 ;  /* 0x0000000800047c82 */ /* 0x000fe20008000000 */
[----:B------:R-:W-:Y:S02]  /*0f20*/  UMOV UR5, 0x80000020 ;  /* 0x8000002000057882 */ /* 0x000fe40000000000 */
[----:B------:R-:W-:Y:S01]  /*0f30*/  HGMMA.64x64x16.F32.BF16 R88, gdesc[UR4].tnspB, R88 ;  /* 0x40e00000045879f0 */ /* 0x000fe20008701858 */
[----:B------:R-:W-:Y:S01]  /*0f40*/  UMOV UR4, UR9 ;  /* 0x0000000900047c82 */ /* 0x000fe20008000000 */
[----:B------:R-:W-:Y:S02]  /*0f50*/  UMOV UR5, 0x80000020 ;  /* 0x8000002000057882 */ /* 0x000fe40000000000 */
[----:B------:R-:W-:Y:S01]  /*0f60*/  HGMMA.64x64x16.F32.BF16 R56, gdesc[UR4].tnspB, R56 ;  /* 0x40e00000043879f0 */ /* 0x000fe20008701838 */
[----:B------:R-:W-:Y:S01]  /*0f70*/  UMOV UR4, UR10 ;  /* 0x0000000a00047c82 */ /* 0x000fe20008000000 */
[----:B------:R-:W-:-:S02]  /*0f80*/  UMOV UR5, 0x80000020 ;  /* 0x8000002000057882 */ /* 0x000fc40000000000 */
[----:B------:R-:W-:Y:S01]  /*0f90*/  HGMMA.64x64x16.F32.BF16 R24, gdesc[UR4].tnspB, R24, gsb0 ;  /* 0x40e00000041879f0 */ /* 0x000fe20008001818 */
[----:B------:R-:W-:-:S05]  /*0fa0*/  UMOV UR4, 0x1 ;  /* 0x0000000100047882 */ /* 0x000fca0000000000 */
.L_x_11:
[----:B0-2---:R-:W-:-:S05]  /*0fb0*/  VIMNMX R4, R3, 0x1, PT ;  /* 0x0000000103047848 */ /* 0x005fca0003fe0100 */
[----:B------:R-:W-:-:S05]  /*0fc0*/  IMAD.IADD R3, R3, 0x1, -R4 ;  /* 0x0000000103037824 */ /* 0x000fca00078e0a04 */
[----:B------:R-:W-:-:S13]  /*0fd0*/  ISETP.GE.AND P1, PT, R3, 0x1, PT ;  /* 0x000000010300780c */ /* 0x000fda0003f26270 */
[----:B------:R-:W-:Y:S05]  /*0fe0*/  @!P1 BRA `(.L_x_14) ;  /* 0x00000004004c9947 */ /* 0x000fea0003800000 */
[----:B------:R-:W0:Y:S01]  /*0ff0*/  S2UR UR5, SR_CgaCtaId ;  /* 0x00000000000579c3 */ /* 0x000e220000008800 */
[----:B------:R-:W-:Y:S01]  /*1000*/  UMOV UR6, 0x400 ;  /* 0x0000040000067882 */ /* 0x000fe20000000000 */
[----:B------:R-:W-:Y:S01]  /*1010*/  LOP3.LUT R8, R2, 0x1, RZ, 0xfc, !PT ;  /* 0x0000000102087812 */ /* 0x000fe200078efcff */
[----:B------:R-:W-:Y:S01]  /*1020*/  IMAD.MOV.U32 R7, RZ, RZ, RZ ;  /* 0x000000ffff077224 */ /* 0x000fe200078e00ff */
[----:B------:R-:W-:Y:S01]  /*1030*/  UISETP.NE.U32.AND UP0, UPT, UR4, URZ, UPT ;  /* 0x0000003f0400728c */ /* 0x000fe2000bf05070 */
[----:B------:R-:W-:Y:S01]  /*1040*/  IMAD.MOV.U32 R4, RZ, RZ, R3 ;  /* 0x000000ffff047224 */ /* 0x000fe200078e0003 */
[----:B0-----:R-:W-:-:S04]  /*1050*/  ULEA UR6, UR5, UR6, 0x18 ;  /* 0x0000000605067291 */ /* 0x001fc8000f8ec03f */
[----:B------:R-:W-:Y:S02]  /*1060*/  UIADD3 UR5, UR6, 0x2c000, URZ ;  /* 0x0002c00006057890 */ /* 0x000fe4000fffe03f */
[----:B------:R-:W-:Y:S02]  /*1070*/  USHF.R.U32.HI UR7, URZ, 0x4, UR6 ;  /* 0x000000043f077899 */ /* 0x000fe40008011606 */
[----:B------:R-:W-:Y:S02]  /*1080*/  USHF.R.U32.HI UR5, URZ, 0x4, UR5 ;  /* 0x000000043f057899 */ /* 0x000fe40008011605 */
[----:B------:R-:W-:Y:S02]  /*1090*/  ULOP3.LUT UR7, UR7, 0x3fff, URZ, 0xc0, !UPT ;  /* 0x00003fff07077892 */ /* 0x000fe4000f8ec03f */
[----:B------:R-:W-:Y:S02]  /*10a0*/  ULOP3.LUT UR18, UR5, 0x3fff, URZ, 0xc0, !UPT ;  /* 0x00003fff05127892 */ /* 0x000fe4000f8ec03f */
[----:B------:R-:W-:Y:S01]  /*10b0*/  ULOP3.LUT UR19, UR7, 0x10000, URZ, 0xfc, !UPT ;  /* 0x0001000007137892 */ /* 0x000fe2000f8efc3f */
[----:B------:R-:W-:-:S11]  /*10c0*/  UMOV UR5, URZ ;  /* 0x0000003f00057c82 */ /* 0x000fd60008000000 */
.L_x_19:
[----:B------:R-:W-:-:S13]  /*10d0*/  ISETP.NE.AND P2, PT, R8, 0x3, PT ;  /* 0x000000030800780c */ /* 0x000fda0003f45270 */
[----:B0-----:R-:W-:Y:S05]  /*10e0*/  @!P2 BRA `(.L_x_15) ;  /* 0x000000000004a947 */ /* 0x001fea0003800000 */
[----:B------:R-:W-:Y:S01]  /*10f0*/  BPT.TRAP 0x1 ;  /* 0x000000040000795c */ /* 0x000fe20000300000 */
.L_x_15:
[----:B------:R-:W-:Y:S01]  /*1100*/  SHF.L.U32 R5, R7, 0x1f, RZ ;  /* 0x0000001f07057819 */ /* 0x000fe200000006ff */
[----:B------:R-:W-:-:S12]  /*1110*/  ULEA UR7, UR4, UR6, 0x3 ;  /* 0x0000000604077291 */ /* 0x000fd8000f8e183f */
.L_x_16:
[----:B0-----:R-:W-:-:S04]  /*1120*/  IMAD.U32 R6, RZ, RZ, UR7 ;  /* 0x00000007ff067e24 */ /* 0x001fc8000f8e00ff */
[----:B------:R0:W1:Y:S03]  /*1130*/  SYNCS.PHASECHK.TRANS64.TRYWAIT P1, [R6+URZ+0x37000], R5 ;  /* 0x03700005060075a7 */ /* 0x000066000802017f */
[----:B-1----:R-:W-:Y:S05]  /*1140*/  @!P1 NANOSLEEP.SYNCS 0x989680 ;  /* 0x009896800000995d */ /* 0x002fea0003900000 */
[----:B------:R-:W1:Y:S02]  /*1150*/  @!P1 SYNCS.PHASECHK.TRANS64 P1, [R6+URZ+0x37000], R5 ;  /* 0x03700005060095a7 */ /* 0x000e64000802007f */
[----:B-1----:R-:W-:Y:S05]  /*1160*/  @!P1 BRA `(.L_x_16) ;  /* 0xfffffffc00ec9947 */ /* 0x002fea000383ffff */
[----:B------:R-:W-:Y:S01]  /*1170*/  ULEA UR7, UR4, UR19, 0xa ;  /* 0x0000001304077291 */ /* 0x000fe2000f8e503f */
[----:B------:R-:W-:Y:S01]  /*1180*/  WARPGROUP.ARRIVE ;  /* 0x00000000000079c5 */ /* 0x000fe20000000000 */
[----:B------:R-:W-:Y:S02]  /*1190*/  ULEA UR14, UR4, UR18, 0x8 ;  /* 0x00000012040e7291 */ /* 0x000fe4000f8e403f */
[----:B------:R-:W-:Y:S02]  /*11a0*/  UIADD3 UR15, UR7, 0x100, URZ ;  /* 0x00000100070f7890 */ /* 0x000fe4000fffe03f */
[----:B------:R-:W-:Y:S02]  /*11b0*/  UIADD3 UR16, UR7, 0x200, URZ ;  /* 0x0000020007107890 */ /* 0x000fe4000fffe03f */
[----:B------:R-:W-:Y:S01]  /*11c0*/  UMOV UR8, UR7 ;  /* 0x0000000700087c82 */ /* 0x000fe20008000000 */
[----:B------:R-:W-:Y:S01]  /*11d0*/  UMOV UR9, 0x80000020 ;  /* 0x8000002000097882 */ /* 0x000fe20000000000 */
[----:B------:R-:W-:Y:S01]  /*11e0*/  UMOV UR10, UR14 ;  /* 0x0000000e000a7c82 */ /* 0x000fe20008000000 */
[----:B------:R-:W-:Y:S01]  /*11f0*/  UMOV UR11, 0x40000040 ;  /* 0x40000040000b7882 */ /* 0x000fe20000000000 */
[----:B------:R-:W-:Y:S01]  /*1200*/  UIADD3 UR17, UR7, 0x300, URZ ;  /* 0x0000030007117890 */ /* 0x000fe2000fffe03f */
[----:B------:R-:W-:Y:S01]  /*1210*/  HGMMA.64x64x16.F32.BF16 R120, gdesc[UR8].tnspB, R120, UP0 ;  /* 0x40e00000087879f0 */ /* 0x000fe2000bf01878 */
[----:B------:R-:W-:Y:S01]  /*1220*/  UMOV UR8, UR15 ;  /* 0x0000000f00087c82 */ /* 0x000fe20008000000 */
[----:B------:R-:W-:Y:S01]  /*1230*/  UMOV UR9, 0x80000020 ;  /* 0x8000002000097882 */ /* 0x000fe20000000000 */
[----:B------:R-:W-:Y:S01]  /*1240*/  UIADD3 UR15, UR7, 0x202, URZ ;  /* 0x00000202070f7890 */ /* 0x000fe2000fffe03f */
[----:B------:R-:W-:Y:S01]  /*1250*/  HGMMA.64x64x16.F32.BF16 R88, gdesc[UR8].tnspB, R88, UP0 ;  /* 0x40e00000085879f0 */ /* 0x000fe2000bf01858 */
[----:B------:R-:W-:Y:S01]  /*1260*/  UMOV UR8, UR16 ;  /* 0x0000001000087c82 */ /* 0x000fe20008000000 */
[----:B------:R-:W-:-:S02]  /*1270*/  UMOV UR9, 0x80000020 ;  /* 0x8000002000097882 */ /* 0x000fc40000000000 */
[----:B------:R-:W-:Y:S01]  /*1280*/  HGMMA.64x64x16.F32.BF16 R56, gdesc[UR8].tnspB, R56, UP0 ;  /* 0x40e00000083879f0 */ /* 0x000fe2000bf01838 */
[----:B------:R-:W-:Y:S01]  /*1290*/  UMOV UR8, UR17 ;  /* 0x0000001100087c82 */ /* 0x000fe20008000000 */
[----:B------:R-:W-:Y:S02]  /*12a0*/  UMOV UR9, 0x80000020 ;  /* 0x8000002000097882 */ /* 0x000fe40000000000 */
[----:B------:R-:W-:Y:S01]  /*12b0*/  HGMMA.64x64x16.F32.BF16 R24, gdesc[UR8].tnspB, R24, UP0 ;  /* 0x40e00000081879f0 */ /* 0x000fe2000bf01818 */
[----:B------:R-:W-:Y:S02]  /*12c0*/  UIADD3 UR8, UR7, 0x2, URZ ;  /* 0x0000000207087890 */ /* 0x000fe4000fffe03f */
[----:B------:R-:W-:Y:S02]  /*12d0*/  UIADD3 UR10, UR14, 0x80, URZ ;  /* 0x000000800e0a7890 */ /* 0x000fe4000fffe03f */
[----:B------:R-:W-:Y:S01]  /*12e0*/  UIADD3 UR14, UR7, 0x102, URZ ;  /* 0x00000102070e7890 */ /* 0x000fe2000fffe03f */
[----:B------:R-:W-:Y:S01]  /*12f0*/  UMOV UR9, 0x80000020 ;  /* 0x8000002000097882 */ /* 0x000fe20000000000 */
[----:B------:R-:W-:Y:S01]  /*1300*/  UMOV UR11, 0x40000040 ;  /* 0x40000040000b7882 */ /* 0x000fe20000000000 */
[----:B------:R-:W-:-:S04]  /*1310*/  UIADD3 UR7, UR7, 0x302, URZ ;  /* 0x0000030207077890 */ /* 0x000fc8000fffe03f */
        /* <DEDUP_REMOVED lines=9> */
[----:B------:R-:W-:Y:S03]  /*13b0*/  HGMMA.64x64x16.F32.BF16 R24, gdesc[UR8].tnspB, R24, gsb0 ;  /* 0x40e00000081879f0 */ /* 0x000fe60008001818 */
[----:B------:R-:W-:Y:S02]  /*13c0*/  WARPGROUP.DEPBAR.LE gsb0, 0x1 ;  /* 0x00008000000079c5 */ /* 0x000fe40000010100 */
[----:B------:R-:W-:Y:S05]  /*13d0*/  @!P2 BRA `(.L_x_17) ;  /* 0x000000000004a947 */ /* 0x000fea0003800000 */
[----:B------:R-:W-:Y:S01]  /*13e0*/  BPT.TRAP 0x1 ;  /* 0x000000040000795c */ /* 0x000fe20000300000 */
.L_x_17:
[----:B------:R-:W-:Y:S01]  /*13f0*/  ULEA UR7, UR5, UR6, 0x3 ;  /* 0x0000000605077291 */ /* 0x000fe2000f8e183f */
[----:B------:R-:W-:-:S03]  /*1400*/  ISETP.GT.U32.AND P1, PT, R2, 0x1, PT ;  /* 0x000000010200780c */ /* 0x000fc60003f24070 */
[----:B------:R-:W-:-:S04]  /*1410*/  UIADD3 UR7, UR7, 0x37058, URZ ;  /* 0x0003705807077890 */ /* 0x000fc8000fffe03f */
[----:B------:R-:W-:-:S09]  /*1420*/  UPRMT UR7, URZ, 0x654, UR7 ;  /* 0x000006543f077896 */ /* 0x000fd20008000007 */
[----:B------:R-:W-:Y:S01]  /*1430*/  SYNCS.ARRIVE.TRANS64.RED.A1T0 RZ, [UR7], RZ ;  /* 0x000000ffffff79a7 */ /* 0x000fe20008100407 */
[----:B------:R-:W-:Y:S05]  /*1440*/  @P1 BRA `(.L_x_18) ;  /* 0x0000000000041947 */ /* 0x000fea0003800000 */
[----:B------:R-:W-:Y:S01]  /*1450*/  BPT.TRAP 0x1 ;  /* 0x000000040000795c */ /* 0x000fe20000300000 */
.L_x_18:
[----:B------:R-:W-:Y:S01]  /*1460*/  UIADD3 UR4, UR4, 0x1, URZ ;  /* 0x0000000104047890 */ /* 0x000fe2000fffe03f */
[C---:B------:R-:W-:Y:S01]  /*1470*/  ISETP.GT.AND P1, PT, R4.reuse, 0x1, PT ;  /* 0x000000010400780c */ /* 0x040fe20003f24270 */
[----:B------:R-:W-:Y:S01]  /*1480*/  UIADD3 UR5, UR5, 0x1, URZ ;  /* 0x0000000105057890 */ /* 0x000fe2000fffe03f */
[----:B------:R-:W-:Y:S01]  /*1490*/  VIADD R4, R4, 0xffffffff ;  /* 0xffffffff04047836 */ /* 0x000fe20000000000 */
[----:B------:R-:W-:Y:S02]  /*14a0*/  UISETP.NE.AND UP0, UPT, UR4, 0xb, UPT ;  /* 0x0000000b0400788c */ /* 0x000fe4000bf05270 */
[----:B------:R-:W-:Y:S02]  /*14b0*/  UISETP.NE.AND UP1, UPT, UR5, 0xb, UPT ;  /* 0x0000000b0500788c */ /* 0x000fe4000bf25270 */
[----:B------:R-:W-:Y:S02]  /*14c0*/  USEL UR7, URZ, 0x1, UP0 ;  /* 0x000000013f077887 */ /* 0x000fe40008000000 */
[----:B------:R-:W-:-:S02]  /*14d0*/  USEL UR4, UR4, URZ, UP0 ;  /* 0x0000003f04047287 */ /* 0x000fc40008000000 */
[----:B------:R-:W-:Y:S02]  /*14e0*/  USEL UR5, UR5, URZ, UP1 ;  /* 0x0000003f05057287 */ /* 0x000fe40008800000 */
[----:B------:R-:W-:Y:S01]  /*14f0*/  UPLOP3.LUT UP0, UPT, UPT, UPT, UPT, 0x80, 0x0 ;  /* 0x000000000000789c */ /* 0x000fe20003f0f070 */
[----:B------:R-:W-:Y:S01]  /*1500*/  LOP3.LUT R7, R7, UR7, RZ, 0x3c, !PT ;  /* 0x0000000707077c12 */ /* 0x000fe2000f8e3cff */
[----:B------:R-:W-:Y:S09]  /*1510*/  @P1 BRA `(.L_x_19) ;  /* 0xfffffff800ec1947 */ /* 0x000ff2000383ffff */
.L_x_14:
[----:B------:R-:W-:Y:S02]  /*1520*/  WARPGROUP.DEPBAR.LE gsb0, 0x0 ;  /* 0x00008000000079c5 */ /* 0x000fe40000010000 */
[----:B------:R-:W-:Y:S05]  /*1530*/  @!P0 BRA `(.L_x_20) ;  /* 0x0000000000448947 */ /* 0x000fea0003800000 */
[----:B------:R-:W-:-:S04]  /*1540*/  LOP3.LUT R4, R2, 0x1, RZ, 0xfc, !PT ;  /* 0x0000000102047812 */ /* 0x000fc800078efcff */
[----:B------:R-:W-:-:S13]  /*1550*/  ISETP.NE.AND P0, PT, R4, 0x3, PT ;  /* 0x000000030400780c */ /* 0x000fda0003f05270 */
[----:B------:R-:W-:Y:S05]  /*1560*/  @!P0 BRA `(.L_x_21) ;  /* 0x0000000000048947 */ /* 0x000fea0003800000 */
[----:B------:R-:W-:Y:S01]  /*1570*/  BPT.TRAP 0x1 ;  /* 0x000000040000795c */ /* 0x000fe20000300000 */
.L_x_21:
[----:B0-----:R-:W0:Y:S01]  /*1580*/  S2R R6, SR_CgaCtaId ;  /* 0x0000000000067919 */ /* 0x001e220000008800 */
[----:B------:R-:W-:Y:S01]  /*1590*/  IMAD.WIDE.U32 R4, R3, -0x45d1745d, RZ ;  /* 0xba2e8ba303047825 */ /* 0x000fe200078e00ff */
[----:B------:R-:W-:-:S04]  /*15a0*/  ISETP.GT.U32.AND P0, PT, R2, 0x1, PT ;  /* 0x000000010200780c */ /* 0x000fc80003f04070 */
[----:B------:R-:W-:Y:S02]  /*15b0*/  SHF.R.U32.HI R4, RZ, 0x3, R5 ;  /* 0x00000003ff047819 */ /* 0x000fe40000011605 */
[----:B------:R-:W-:-:S03]  /*15c0*/  MOV R5, 0x400 ;  /* 0x0000040000057802 */ /* 0x000fc60000000f00 */
[----:B------:R-:W-:Y:S01]  /*15d0*/  IMAD R3, R4, -0xb, R3 ;  /* 0xfffffff504037824 */ /* 0x000fe200078e0203 */
[----:B0-----:R-:W-:-:S05]  /*15e0*/  LEA R6, R6, R5, 0x18 ;  /* 0x0000000506067211 */ /* 0x001fca00078ec0ff */
[----:B------:R-:W-:-:S04]  /*15f0*/  IMAD R3, R3, 0x8, R6 ;  /* 0x0000000803037824 */ /* 0x000fc800078e0206 */
[----:B------:R-:W-:-:S05]  /*1600*/  VIADD R3, R3, 0x37058 ;  /* 0x0003705803037836 */ /* 0x000fca0000000000 */
[----:B------:R-:W-:-:S04]  /*1610*/  PRMT R3, RZ, 0x654, R3 ;  /* 0x00000654ff037816 */ /* 0x000fc80000000003 */
[----:B------:R1:W-:Y:S01]  /*1620*/  SYNCS.ARRIVE.TRANS64.RED.A1T0 RZ, [R3+URZ], RZ ;  /* 0x000000ff03ff79a7 */ /* 0x0003e2000810043f */
[----:B------:R-:W-:Y:S05]  /*1630*/  @P0 BRA `(.L_x_20) ;  /* 0x0000000000040947 */ /* 0x000fea0003800000 */
[----:B------:R-:W-:Y:S01]  /*1640*/  BPT.TRAP 0x1 ;  /* 0x000000040000795c */ /* 0x000fe20000300000 */
.L_x_20:
[----:B------:R-:W2:Y:S01]  /*1650*/  S2R R4, SR_CTAID.Y ;  /* 0x0000000000047919 */ /* 0x000ea20000002600 */
[----:B------:R-:W-:Y:S01]  /*1660*/  ULDC.64 UR4, c[0x0][0x280] ;  /* 0x0000a00000047ab9 */ /* 0x000fe20000000a00 */
[----:B-1----:R-:W-:Y:S01]  /*1670*/  SHF.R.S32.HI R3, RZ, 0x1f, R0 ;  /* 0x0000001fff037819 */ /* 0x002fe20000011400 */
[----:B------:R-:W1:Y:S03]  /*1680*/  S2R R9, SR_CTAID.X ;  /* 0x0000000000097919 */ /* 0x000e660000002500 */
[----:B------:R-:W-:-:S04]  /*1690*/  LEA.HI R2, R3, R0, RZ, 0x2 ;  /* 0x0000000003027211 */ /* 0x000fc800078f10ff */
[--C-:B0-----:R-:W-:Y:S02]  /*16a0*/  SHF.R.S32.HI R6, RZ, 0x2, R2.reuse ;  /* 0x00000002ff067819 */ /* 0x101fe40000011402 */
[----:B------:R-:W-:-:S04]  /*16b0*/  SHF.R.S32.HI R5, RZ, 0x1f, R2 ;  /* 0x0000001fff057819 */ /* 0x000fc80000011402 */
[----:B------:R-:W-:-:S04]  /*16c0*/  LEA.HI R5, R5, R6, RZ, 0x3 ;  /* 0x0000000605057211 */ /* 0x000fc800078f18ff */
[----:B------:R-:W-:Y:S01]  /*16d0*/  LOP3.LUT R7, R5, 0xfffffff8, RZ, 0xc0, !PT ;  /* 0xfffffff805077812 */ /* 0x000fe200078ec0ff */
[----:B--2---:R-:W-:Y:S02]  /*16e0*/  IMAD.SHL.U32 R4, R4, 0x40, RZ ;  /* 0x0000004004047824 */ /* 0x004fe400078e00ff */
[----:B-1----:R-:W-:-:S03]  /*16f0*/  IMAD.SHL.U32 R10, R9, 0x100, RZ ;  /* 0x00000100090a7824 */ /* 0x002fc600078e00ff */
[----:B------:R-:W-:-:S04]  /*1700*/  ISETP.GE.AND P0, PT, R4, UR5, PT ;  /* 0x0000000504007c0c */ /* 0x000fc8000bf06270 */
[----:B------:R-:W-:-:S13]  /*1710*/  ISETP.GE.OR P0, PT, R10, UR4, P0 ;  /* 0x000000040a007c0c */ /* 0x000fda0008706670 */
[----:B------:R-:W-:Y:S05]  /*1720*/  @P0 EXIT ;  /* 0x000000000000094d */ /* 0x000fea0003800000 */
[----:B------:R-:W0:Y:S01]  /*1730*/  LDC.64 R12, c[0x0][0x658] ;  /* 0x00019600ff0c7b82 */ /* 0x000e220000000a00 */
[----:B------:R-:W-:Y:S01]  /*1740*/  LOP3.LUT R5, R2, 0x7ffffffc, RZ, 0xc0, !PT ;  /* 0x7ffffffc02057812 */ /* 0x000fe200078ec0ff */
[----:B------:R-:W-:Y:S01]  /*1750*/  IMAD.IADD R2, R6, 0x1, -R7 ;  /* 0x0000000106027824 */ /* 0x000fe200078e0a07 */
[----:B------:R-:W-:Y:S02]  /*1760*/  LEA.HI R6, R3, R0, RZ, 0x5 ;  /* 0x0000000003067211 */ /* 0x000fe400078f28ff */
[----:B---3-5:R-:W-:Y:S01]  /*1770*/  FSETP.NEU.AND P1, PT, R14, RZ, PT ;  /* 0x000000ff0e00720b */ /* 0x028fe20003f2d000 */
[----:B------:R-:W-:Y:S01]  /*1780*/  IMAD.IADD R5, R0, 0x1, -R5 ;  /* 0x0000000100057824 */ /* 0x000fe200078e0a05 */
[----:B------:R-:W-:Y:S02]  /*1790*/  SHF.R.S32.HI R3, RZ, 0x1f, R2 ;  /* 0x0000001fff037819 */ /* 0x000fe40000011402 */
[----:B----4-:R-:W-:Y:S01]  /*17a0*/  SHF.R.S32.HI R15, RZ, 0x5, R6 ;  /* 0x00000005ff0f7819 */ /* 0x010fe20000011406 */
[----:B------:R-:W-:-:S02]  /*17b0*/  IMAD.SHL.U32 R5, R5, 0x2, RZ ;  /* 0x0000000205057824 */ /* 0x000fc400078e00ff */
[----:B------:R-:W-:-:S03]  /*17c0*/  IMAD.WIDE R8, R9, 0x100, R2 ;  /* 0x0000010009087825 */ /* 0x000fc600078e0202 */
[----:B------:R-:W-:Y:S01]  /*17d0*/  SHF.R.S32.HI R7, RZ, 0x1f, R5 ;  /* 0x0000001fff077819 */ /* 0x000fe20000011405 */
[C---:B------:R-:W-:Y:S01]  /*17e0*/  IMAD R3, R15.reuse, -0x10, -R10 ;  /* 0xfffffff00f037824 */ /* 0x040fe200078e0a0a */
[C---:B------:R-:W-:Y:S01]  /*17f0*/  IADD3 R6, P0, R4.reuse, R5, RZ ;  /* 0x0000000504067210 */ /* 0x040fe20007f1e0ff */
[----:B------:R-:W-:Y:S01]  /*1800*/  IMAD.WIDE R8, R15, 0x10, R8 ;  /* 0x000000100f087825 */ /* 0x000fe200078e0208 */
[----:B------:R-:W-:Y:S02]  /*1810*/  IADD3 R10, -R5, UR5, -R4 ;  /* 0x00000005050a7c10 */ /* 0x000fe4000fffe904 */
[----:B------:R-:W-:Y:S02]  /*1820*/  LEA.HI.X.SX32 R7, R4, R7, 0x1, P0 ;  /* 0x0000000704077211 */ /* 0x000fe400000f0eff */
[----:B------:R-:W-:Y:S01]  /*1830*/  IADD3 R0, R3, UR4, -R2 ;  /* 0x0000000403007c10 */ /* 0x000fe2000fffe802 */
[-C--:B0-----:R-:W-:Y:S01]  /*1840*/  IMAD R2, R9, R12.reuse, RZ ;  /* 0x0000000c09027224 */ /* 0x081fe200078e02ff */
[----:B------:R-:W-:Y:S01]  /*1850*/  ISETP.GT.AND P3, PT, R10, RZ, PT ;  /* 0x000000ff0a00720c */ /* 0x000fe20003f64270 */
[----:B------:R-:W-:Y:S01]  /*1860*/  IMAD.WIDE.U32 R18, R8, R12, R6 ;  /* 0x0000000c08127225 */ /* 0x000fe200078e0006 */
[----:B------:R-:W-:-:S02]  /*1870*/  SHF.L.U64.HI R15, R12, 0x3, R13 ;  /* 0x000000030c0f7819 */ /* 0x000fc4000001020d */
[----:B------:R-:W-:Y:S01]  /*1880*/  P2R R3, PR, RZ, 0x8 ;  /* 0x00000008ff037803 */ /* 0x000fe20000000000 */
[----:B------:R-:W-:Y:S01]  /*1890*/  IMAD R21, R8, R13, R2 ;  /* 0x0000000d08157224 */ /* 0x000fe200078e0202 */
[----:B------:R-:W-:Y:S01]  /*18a0*/  ISETP.GT.AND P0, PT, R0, RZ, P3 ;  /* 0x000000ff0000720c */ /* 0x000fe20001f04270 */
[----:B------:R-:W-:Y:S02]  /*18b0*/  IMAD.SHL.U32 R16, R12, 0x8, RZ ;  /* 0x000000080c107824 */ /* 0x000fe400078e00ff */
[----:B------:R-:W-:Y:S01]  /*18c0*/  IMAD.IADD R21, R19, 0x1, R21 ;  /* 0x0000000113157824 */ /* 0x000fe200078e0215 */
[----:B------:R-:W-:Y:S09]  /*18d0*/  @!P1 BRA `(.L_x_22) ;  /* 0x0000006c00cc9947 */ /* 0x000ff20003800000 */
[----:B------:R-:W-:Y:S01]  /*18e0*/  ULDC.64 UR4, c[0x0][0x630] ;  /* 0x00018c0000047ab9 */ /* 0x000fe20000000a00 */
[----:B------:R-:W-:Y:S01]  /*18f0*/  ULDC.64 UR8, c[0x0][0x628] ;  /* 0x00018a0000087ab9 */ /* 0x000fe20000000a00 */
[----:B------:R-:W-:Y:S01]  /*1900*/  IMAD R17, R9, UR4, RZ ;  /* 0x0000000409117c24 */ /* 0x000fe2000f8e02ff */
[----:B------:R-:W-:Y:S01]  /*1910*/  ULDC.64 UR6, c[0x0][0x650] ;  /* 0x0001940000067ab9 */ /* 0x000fe20000000a00 */
[----:B------:R-:W-:-:S04]  /*1920*/  IMAD.WIDE.U32 R2, R8, UR4, R6 ;  /* 0x0000000408027c25 */ /* 0x000fc8000f8e0006 */
[----:B------:R-:W-:Y:S01]  /*1930*/  IMAD R17, R8, UR5, R17 ;  /* 0x0000000508117c24 */ /* 0x000fe2000f8e0211 */
[----:B------:R-:W-:-:S03]  /*1940*/  LEA R4, P1, R2, UR8, 0x1 ;  /* 0x0000000802047c11 */ /* 0x000fc6000f8208ff */
[----:B------:R-:W-:-:S05]  /*1950*/  IMAD.IADD R3, R3, 0x1, R17 ;  /* 0x0000000103037824 */ /* 0x000fca00078e0211 */
[----:B------:R-:W-:-:S05]  /*1960*/  LEA.HI.X R5, R2, UR9, R3, 0x1, P1 ;  /* 0x0000000902057c11 */ /* 0x000fca00088f0c03 */
[----:B------:R-:W2:Y:S01]  /*1970*/  @P0 LDG.E.LTC128B.U16 R19, desc[UR12][R4.64] ;  /* 0x0000000c04130981 */ /* 0x000ea2000c1e1520 */
[----:B------:R-:W-:Y:S01]  /*1980*/  ISETP.GT.AND P6, PT, R10, 0x1, PT ;  /* 0x000000010a00780c */ /* 0x000fe20003fc4270 */
[----:B------:R-:W-:Y:S01]  /*1990*/  BSSY B0, `(.L_x_23) ;  /* 0x000000e000007945 */ /* 0x000fe20003800000 */
[----:B------:R-:W-:Y:S02]  /*19a0*/  LEA R2, P2, R18, UR6, 0x1 ;  /* 0x0000000612027c11 */ /* 0x000fe4000f8408ff */
[----:B------:R-:W-:Y:S01]  /*19b0*/  ISETP.GT.AND P1, PT, R0, RZ, P6 ;  /* 0x000000ff0000720c */ /* 0x000fe20003724270 */
[----:B--2---:R-:W-:-:S04]  /*19c0*/  IMAD.U32 R3, R19, 0x10000, RZ ;  /* 0x0001000013037824 */ /* 0x004fc800078e00ff */
[----:B------:R-:W-:-:S04]  /*19d0*/  FMUL R3, R3, R14 ;  /* 0x0000000e03037220 */ /* 0x000fc80000400000 */
[----:B------:R-:W-:-:S05]  /*19e0*/  FFMA R3, R120, R11, R3 ;  /* 0x0000000b78037223 */ /* 0x000fca0000000003 */
[----:B------:R-:W-:Y:S02]  /*19f0*/  F2FP.BF16.F32.PACK_AB R20, RZ, R3 ;  /* 0x00000003ff14723e */ /* 0x000fe400000010ff */
[----:B------:R-:W-:Y:S02]  /*1a00*/  P2R R3, PR, RZ, 0x40 ;  /* 0x00000040ff037803 */ /* 0x000fe40000000000 */
[----:B------:R-:W-:Y:S02]  /*1a10*/  LEA.HI.X R3, R18, UR7, R21, 0x1, P2 ;  /* 0x0000000712037c11 */ /* 0x000fe400090f0c15 */
[----:B------:R-:W-:Y:S02]  /*1a20*/  PRMT R18, R20, 0x7610, R18 ;  /* 0x0000761014127816 */ /* 0x000fe40000000012 */
[----:B------:R-:W-:-:S03]  /*1a30*/  PRMT R20, R19, 0x7610, R20 ;  /* 0x0000761013147816 */ /* 0x000fc60000000014 */
[----:B------:R0:W-:Y:S01]  /*1a40*/  @P0 STG.E.U16 desc[UR12][R2.64], R18 ;  /* 0x0000001202000986 */ /* 0x0001e2000c10150c */
[----:B------:R-:W-:Y:S05]  /*1a50*/  @!P1 BRA `(.L_x_24) ;  /* 0x0000000000049947 */ /* 0x000fea0003800000 */
[----:B------:R1:W5:Y:S02]  /*1a60*/  LDG.E.LTC128B.U16 R20, desc[UR12][R4.64+0x2] ;  /* 0x0000020c04147981 */ /* 0x000364000c1e1520 */
.L_x_24:
[----:B------:R-:W-:Y:S05]  /*1a70*/  BSYNC B0 ;  /* 0x0000000000007941 */ /* 0x000fea0003800000 */
.L_x_23:
[----:B------:R-:W-:Y:S01]  /*1a80*/  USHF.L.U32 UR6, UR4, 0x3, URZ ;  /* 0x0000000304067899 */ /* 0x000fe2000800063f */
[----:B-----5:R-:W-:Y:S01]  /*1a90*/  IMAD.U32 R9, R20, 0x10000, RZ ;  /* 0x0001000014097824 */ /* 0x020fe200078e00ff */
[----:B------:R-:W-:Y:S01]  /*1aa0*/  USHF.L.U64.HI UR7, UR4, 0x3, UR5 ;  /* 0x0000000304077899 */ /* 0x000fe20008010205 */
[----:B------:R-:W-:Y:S02]  /*1ab0*/  ISETP.GT.AND P0, PT, R0, 0x8, P3 ;  /* 0x000000080000780c */ /* 0x000fe40001f04270 */
[----:B------:R-:W-:Y:S01]  /*1ac0*/  FMUL R22, R9, R14 ;  /* 0x0000000e09167220 */ /* 0x000fe20000400000 */
[----:B0-----:R-:W-:Y:S02]  /*1ad0*/  IMAD.U32 R18, RZ, RZ, UR6 ;  /* 0x00000006ff127e24 */ /* 0x001fe4000f8e00ff */
[----:B------:R-:W-:Y:S02]  /*1ae0*/  IMAD.U32 R19, RZ, RZ, UR7 ;  /* 0x00000007ff137e24 */ /* 0x000fe4000f8e00ff */
[----:B------:R-:W-:Y:S01]  /*1af0*/  FFMA R22, R121, R11, R22 ;  /* 0x0000000b79167223 */ /* 0x000fe20000000016 */
[----:B------:R-:W-:-:S04]  /*1b00*/  IMAD.WIDE.U32 R8, R8, UR4, R18 ;  /* 0x0000000408087c25 */ /* 0x000fc8000f8e0012 */
[----:B------:R-:W-:Y:S02]  /*1b10*/  F2FP.BF16.F32.PACK_AB R22, RZ, R22 ;  /* 0x00000016ff16723e */ /* 0x000fe400000010ff */
[----:B------:R-:W-:-:S03]  /*1b20*/  IADD3 R6, P2, R6, R8, RZ ;  /* 0x0000000806067210 */ /* 0x000fc60007f5e0ff */
[----:B------:R0:W-:Y:S01]  /*1b30*/  @P1 STG.E.U16 desc[UR12][R2.64+0x2], R22 ;  /* 0x0000021602001986 */ /* 0x0001e2000c10150c */
[----:B------:R-:W-:Y:S02]  /*1b40*/  IADD3.X R7, R7, R17, R9, P2, !PT ;  /* 0x0000001107077210 */ /* 0x000fe400017fe409 */
[----:B------:R-:W-:-:S04]  /*1b50*/  LEA R8, P2, R6, UR8, 0x1 ;  /* 0x0000000806087c11 */ /* 0x000fc8000f8408ff */
[----:B------:R-:W-:-:S05]  /*1b60*/  LEA.HI.X R9, R6, UR9, R7, 0x1, P2 ;  /* 0x0000000906097c11 */ /* 0x000fca00090f0c07 */
[----:B------:R-:W2:Y:S01]  /*1b70*/  @P0 LDG.E.LTC128B.U16 R20, desc[UR12][R8.64] ;  /* 0x0000000c08140981 */ /* 0x000ea2000c1e1520 */
[C---:B------:R-:W-:Y:S01]  /*1b80*/  SHF.L.U64.HI R15, R16.reuse, 0x1, R15 ;  /* 0x00000001100f7819 */ /* 0x040fe2000001020f */
[----:B------:R-:W-:Y:S01]  /*1b90*/  BSSY B0, `(.L_x_25) ;  /* 0x000000b000007945 */ /* 0x000fe20003800000 */
[----:B------:R-:W-:Y:S02]  /*1ba0*/  LEA R6, P2, R16, R2, 0x1 ;  /* 0x0000000210067211 */ /* 0x000fe400078408ff */
[----:B------:R-:W-:Y:S01]  /*1bb0*/  ISETP.GT.AND P1, PT, R0, 0x8, P6 ;  /* 0x000000080000780c */ /* 0x000fe20003724270 */
[----:B--2---:R-:W-:-:S04]  /*1bc0*/  IMAD.U32 R7, R20, 0x10000, RZ ;  /* 0x0001000014077824 */ /* 0x004fc800078e00ff */
[----:B------:R-:W-:-:S04]  /*1bd0*/  FMUL R7, R7, R14 ;  /* 0x0000000e07077220 */ /* 0x000fc80000400000 */
[----:B------:R-:W-:-:S05]  /*1be0*/  FFMA R7, R122, R11, R7 ;  /* 0x0000000b7a077223 */ /* 0x000fca0000000007 */
[----:B------:R-:W-:Y:S01]  /*1bf0*/  F2FP.BF16.F32.PACK_AB R16, RZ, R7 ;  /* 0x00000007ff10723e */ /* 0x000fe200000010ff */
[----:B------:R-:W-:-:S05]  /*1c00*/  IMAD.X R7, R15, 0x1, R3, P2 ;  /* 0x000000010f077824 */ /* 0x000fca00010e0603 */
[----:B------:R0:W-:Y:S01]  /*1c10*/  @P0 STG.E.U16 desc[UR12][R6.64], R16 ;  /* 0x0000001006000986 */ /* 0x0001e2000c10150c */
[----:B------:R-:W-:Y:S05]  /*1c20*/  @!P1 BRA `(.L_x_26) ;  /* 0x0000000000049947 */ /* 0x000fea0003800000 */
[----:B------:R2:W5:Y:S02]  /*1c30*/  LDG.E.LTC128B.U16 R20, desc[UR12][R8.64+0x2] ;  /* 0x0000020c08147981 */ /* 0x000564000c1e1520 */
.L_x_26:
[----:B------:R-:W-:Y:S05]  /*1c40*/  BSYNC B0 ;  /* 0x0000000000007941 */ /* 0x000fea0003800000 */
.L_x_25:
[----:B-----5:R-:W-:Y:S01]  /*1c50*/  IMAD.U32 R15, R20, 0x10000, RZ ;  /* 0x00010000140f7824 */ /* 0x020fe200078e00ff */
[----:B------:R-:W-:Y:S01]  /*1c60*/  ISETP.GT.AND P3, PT, R10, 0x8, PT ;  /* 0x000000080a00780c */ /* 0x000fe20003f64270 */
[----:B------:R-:W-:Y:S02]  /*1c70*/  BSSY B0, `(.L_x_27) ;  /* 0x0000009000007945 */ /* 0x000fe40003800000 */
[----:B0-----:R-:W-:Y:S01]  /*1c80*/  FMUL R16, R15, R14 ;  /* 0x0000000e0f107220 */ /* 0x001fe20000400000 */
[----:B------:R-:W-:Y:S02]  /*1c90*/  ISETP.GT.AND P0, PT, R0, RZ, P3 ;  /* 0x000000ff0000720c */ /* 0x000fe40001f04270 */
[----:B------:R-:W-:Y:S01]  /*1ca0*/  P2R R15, PR, RZ, 0x8 ;  /* 0x00000008ff0f7803 */ /* 0x000fe20000000000 */
[----:B------:R-:W-:-:S05]  /*1cb0*/  FFMA R16, R123, R11, R16 ;  /* 0x0000000b7b107223 */ /* 0x000fca0000000010 */
[----:B------:R-:W-:-:S05]  /*1cc0*/  F2FP.BF16.F32.PACK_AB R16, RZ, R16 ;  /* 0x00000010ff10723e */ /* 0x000fca00000010ff */
[----:B------:R0:W-:Y:S01]  /*1cd0*/  @P1 STG.E.U16 desc[UR12][R6.64+0x2], R16 ;  /* 0x0000021006001986 */ /* 0x0001e2000c10150c */
[----:B------:R-:W-:Y:S05]  /*1ce0*/  @!P0 BRA `(.L_x_28) ;  /* 0x0000000000048947 */ /* 0x000fea0003800000 */
[----:B------:R3:W5:Y:S02]  /*1cf0*/  LDG.E.LTC128B.U16 R20, desc[UR12][R4.64+0x10] ;  /* 0x0000100c04147981 */ /* 0x000764000c1e1520 */
.L_x_28:
[----:B------:R-:W-:Y:S05]  /*1d00*/  BSYNC B0 ;  /* 0x0000000000007941 */ /* 0x000fea0003800000 */
.L_x_27:
[----:B-----5:R-:W-:Y:S01]  /*1d10*/  IMAD.U32 R15, R20, 0x10000, RZ ;  /* 0x00010000140f7824 */ /* 0x020fe200078e00ff */
[----:B------:R-:W-:Y:S01]  /*1d20*/  ISETP.GT.AND P2, PT, R10, 0x9, PT ;  /* 0x000000090a00780c */ /* 0x000fe20003f44270 */
[----:B------:R-:W-:Y:S02]  /*1d30*/  BSSY B0, `(.L_x_29) ;  /* 0x0000009000007945 */ /* 0x000fe40003800000 */
[----:B------:R-:W-:Y:S01]  /*1d40*/  FMUL R15, R15, R14 ;  /* 0x0000000e0f0f7220 */ /* 0x000fe20000400000 */
[----:B------:R-:W-:Y:S02]  /*1d50*/  ISETP.GT.AND P1, PT, R0, RZ, P2 ;  /* 0x000000ff0000720c */ /* 0x000fe40001724270 */
[----:B0-----:R-:W-:Y:S01]  /*1d60*/  P2R R16, PR, RZ, 0x4 ;  /* 0x00000004ff107803 */ /* 0x001fe20000000000 */
[----:B------:R-:W-:-:S05]  /*1d70*/  FFMA R15, R124, R11, R15 ;  /* 0x0000000b7c0f7223 */ /* 0x000fca000000000f */
[----:B------:R-:W-:-:S05]  /*1d80*/  F2FP.BF16.F32.PACK_AB R15, RZ, R15 ;  /* 0x0000000fff0f723e */ /* 0x000fca00000010ff */
[----:B------:R0:W-:Y:S01]  /*1d90*/  @P0 STG.E.U16 desc[UR12][R2.64+0x10], R15 ;  /* 0x0000100f02000986 */ /* 0x0001e2000c10150c */
[----:B------:R-:W-:Y:S05]  /*1da0*/  @!P1 BRA `(.L_x_30) ;  /* 0x0000000000049947 */ /* 0x000fea0003800000 */
[----:B------:R4:W5:Y:S02]  /*1db0*/  LDG.E.LTC128B.U16 R20, desc[UR12][R4.64+0x12] ;  /* 0x0000120c04147981 */ /* 0x000964000c1e1520 */
.L_x_30:
[----:B------:R-:W-:Y:S05]  /*1dc0*/  BSYNC B0 ;  /* 0x0000000000007941 */ /* 0x000fea0003800000 */
.L_x_29:
[----:B0----5:R-:W-:Y:S01]  /*1dd0*/  IMAD.U32 R15, R20, 0x10000, RZ ;  /* 0x00010000140f7824 */ /* 0x021fe200078e00ff */
[----:B------:R-:W-:Y:S01]  /*1de0*/  ISETP.GT.AND P0, PT, R0, 0x8, P3 ;  /* 0x000000080000780c */ /* 0x000fe20001f04270 */
[----:B------:R-:W-:Y:S02]  /*1df0*/  BSSY B0, `(.L_x_31) ;  /* 0x0000007000007945 */ /* 0x000fe40003800000 */
[----:B------:R-:W-:-:S04]  /*1e00*/  FMUL R16, R15, R14 ;  /* 0x0000000e0f107220 */ /* 0x000fc80000400000 */
[----:B------:R-:W-:-:S05]  /*1e10*/  FFMA R16, R125, R11, R16 ;  /* 0x0000000b7d107223 */ /* 0x000fca0000000010 */
[----:B------:R-:W-:-:S05]  /*1e20*/  F2FP.BF16.F32.PACK_AB R16, RZ, R16 ;  /* 0x00000010ff10723e */ /* 0x000fca00000010ff */
[----:B------:R0:W-:Y:S01]  /*1e30*/  @P1 STG.E.U16 desc[UR12][R2.64+0x12], R16 ;  /* 0x0000121002001986 */ /* 0x0001e2000c10150c */
[----:B------:R-:W-:Y:S05]  /*1e40*/  @!P0 BRA `(.L_x_32) ;  /* 0x0000000000048947 */ /* 0x000fea0003800000 */
[----:B------:R0:W5:Y:S02]  /*1e50*/  LDG.E.LTC128B.U16 R20, desc[UR12][R8.64+0x10] ;  /* 0x0000100c08147981 */ /* 0x000164000c1e1520 */
.L_x_32:
[----:B------:R-:W-:Y:S05]  /*1e60*/  BSYNC B0 ;  /* 0x0000000000007941 */ /* 0x000fea0003800000 */
.L_x_31:
[----:B-----5:R-:W-:Y:S01]  /*1e70*/  IMAD.U32 R15, R20, 0x10000, RZ ;  /* 0x00010000140f7824 */ /* 0x020fe200078e00ff */
        /* <DEDUP_REMOVED lines=8> */
.L_x_34:
[----:B------:R-:W-:Y:S05]  /*1f00*/  BSYNC B0 ;  /* 0x0000000000007941 */ /* 0x000fea0003800000 */
.L_x_33:
[----:B0----5:R-:W-:Y:S01]  /*1f10*/  IMAD.U32 R15, R20, 0x10000, RZ ;  /* 0x00010000140f7824 */ /* 0x021fe200078e00ff */
[----:B------:R-:W-:Y:S01]  /*1f20*/  ISETP.GT.AND P2, PT, R10, 0x10, PT ;  /* 0x000000100a00780c */ /* 0x000fe20003f44270 */
[----:B------:R-:W-:Y:S02]  /*1f30*/  BSSY B0, `(.L_x_35) ;  /* 0x0000009000007945 */ /* 0x000fe40003800000 */
[----:B------:R-:W-:Y:S01]  /*1f40*/  FMUL R16, R15, R14 ;  /* 0x0000000e0f107220 */ /* 0x000fe20000400000 */
[----:B------:R-:W-:Y:S02]  /*1f50*/  ISETP.GT.AND P0, PT, R0, RZ, P2 ;  /* 0x000000ff0000720c */ /* 0x000fe40001704270 */
[----:B------:R-:W-:Y:S01]  /*1f60*/  P2R R15, PR, RZ, 0x4 ;  /* 0x00000004ff0f7803 */ /* 0x000fe20000000000 */
[----:B------:R-:W-:-:S05]  /*1f70*/  FFMA R16, R127, R11, R16 ;  /* 0x0000000b7f107223 */ /* 0x000fca0000000010 */
[----:B------:R-:W-:-:S05]  /*1f80*/  F2FP.BF16.F32.PACK_AB R16, RZ, R16 ;  /* 0x00000010ff10723e */ /* 0x000fca00000010ff */
[----:B------:R0:W-:Y:S01]  /*1f90*/  @P1 STG.E.U16 desc[UR12][R6.64+0x12], R16 ;  /* 0x0000121006001986 */ /* 0x0001e2000c10150c */
[----:B------:R-:W-:Y:S05]  /*1fa0*/  @!P0 BRA `(.L_x_36) ;  /* 0x0000000000048947 */ /* 0x000fea0003800000 */
[----:B------:R0:W5:Y:S02]  /*1fb0*/  LDG.E.LTC128B.U16 R20, desc[UR12][R4.64+0x20] ;  /* 0x0000200c04147981 */ /* 0x000164000c1e1520 */
.L_x_36:
[----:B------:R-:W-:Y:S05]  /*1fc0*/  BSYNC B0 ;  /* 0x0000000000007941 */ /* 0x000fea0003800000 */
.L_x_35:
[----:B-----5:R-:W-:Y:S01]  /*1fd0*/  IMAD.U32 R15, R20, 0x10000, RZ ;  /* 0x00010000140f7824 */ /* 0x020fe200078e00ff */
[----:B------:R-:W-:Y:S01]  /*1fe0*/  ISETP.GT.AND P1, PT, R10, 0x11, PT ;  /* 0x000000110a00780c */ /* 0x000fe20003f24270 */
[----:B------:R-:W-:Y:S02]  /*1ff0*/  BSSY B0, `(.L_x_37) ;  /* 0x0000009000007945 */ /* 0x000fe40003800000 */
[----:B------:R-:W-:-:S04]  /*2000*/  FMUL R15, R15, R14 ;  /* 0x0000000e0f0f7220 */ /* 0x000fc80000400000 */
[----:B------:R-:W-:-:S05]  /*2010*/  FFMA R15, R128, R11, R15 ;  /* 0x0000000b800f7223 */ /* 0x000fca000000000f */
[----:B------:R-:W-:-:S05]  /*2020*/  F2FP.BF16.F32.PACK_AB R15, RZ, R15 ;  /* 0x0000000fff0f723e */ /* 0x000fca00000010ff */
[----:B------:R1:W-:Y:S01]  /*2030*/  @P0 STG.E.U16 desc[UR12][R2.64+0x20], R15 ;  /* 0x0000200f02000986 */ /* 0x0003e2000c10150c */
[----:B------:R-:W-:Y:S02]  /*2040*/  ISETP.GT.AND P0, PT, R0, RZ, P1 ;  /* 0x000000ff0000720c */ /* 0x000fe40000f04270 */
[----:B-1----:R-:W-:-:S11]  /*2050*/  P2R R15, PR, RZ, 0x2 ;  /* 0x00000002ff0f7803 */ /* 0x002fd60000000000 */
[----:B------:R-:W-:Y:S05]  /*2060*/  @!P0 BRA `(.L_x_38) ;  /* 0x0000000000048947 */ /* 0x000fea0003800000 */
[----:B------:R1:W5:Y:S02]  /*2070*/  LDG.E.LTC128B.U16 R20, desc[UR12][R4.64+0x22] ;  /* 0x0000220c04147981 */ /* 0x000364000c1e1520 */
.L_x_38:
[----:B------:R-:W-:Y:S05]  /*2080*/  BSYNC B0 ;  /* 0x0000000000007941 */ /* 0x000fea0003800000 */
.L_x_37:
[----:B-----5:R-:W-:Y:S01]  /*2090*/  IMAD.U32 R15, R20, 0x10000, RZ ;  /* 0x00010000140f7824 */ /* 0x020fe200078e00ff */
[----:B------:R-:W-:Y:S03]  /*20a0*/  BSSY B0, `(.L_x_39) ;  /* 0x0000008000007945 */ /* 0x000fe60003800000 */
[----:B0-----:R-:W-:-:S04]  /*20b0*/  FMUL R16, R15, R14 ;  /* 0x0000000e0f107220 */ /* 0x001fc80000400000 */
[----:B------:R-:W-:-:S05]  /*20c0*/  FFMA R16, R129, R11, R16 ;  /* 0x0000000b81107223 */ /* 0x000fca0000000010 */
[----:B------:R-:W-:-:S05]  /*20d0*/  F2FP.BF16.F32.PACK_AB R16, RZ, R16 ;  /* 0x00000010ff10723e */ /* 0x000fca00000010ff */
[----:B------:R0:W-:Y:S01]  /*20e0*/  @P0 STG.E.U16 desc[UR12][R2.64+0x22], R16 ;  /* 0x0000221002000986 */ /* 0x0001e2000c10150c */
[----:B------:R-:W-:-:S13]  /*20f0*/  ISETP.GT.AND P0, PT, R0, 0x8, P2 ;  /* 0x000000080000780c */ /* 0x000fda0001704270 */
[----:B0-----:R-:W-:Y:S05]  /*2100*/  @!P0 BRA `(.L_x_40) ;  /* 0x0000000000048947 */ /* 0x001fea0003800000 */
[----:B------:R0:W5:Y:S02]  /*2110*/  LDG.E.LTC128B.U16 R20, desc[UR12][R8.64+0x20] ;  /* 0x0000200c08147981 */ /* 0x000164000c1e1520 */
.L_x_40:
[----:B------:R-:W-:Y:S05]  /*2120*/  BSYNC B0 ;  /* 0x0000000000007941 */ /* 0x000fea0003800000 */
.L_x_39:
[----:B-----5:R-:W-:Y:S01]  /*2130*/  IMAD.U32 R15, R20, 0x10000, RZ ;  /* 0x00010000140f7824 */ /* 0x020fe200078e00ff */
[----:B------:R-:W-:Y:S03]  /*2140*/  BSSY B0, `(.L_x_41) ;  /* 0x0000008000007945 */ /* 0x000fe60003800000 */
[----:B------:R-:W-:-:S04]  /*2150*/  FMUL R15, R15, R14 ;  /* 0x0000000e0f0f7220 */ /* 0x000fc80000400000 */
[----:B------:R-:W-:-:S05]  /*2160*/  FFMA R15, R130, R11, R15 ;  /* 0x0000000b820f7223 */ /* 0x000fca000000000f */
[----:B------:R-:W-:-:S05]  /*2170*/  F2FP.BF16.F32.PACK_AB R15, RZ, R15 ;  /* 0x0000000fff0f723e */ /* 0x000fca00000010ff */
[----:B------:R0:W-:Y:S01]  /*2180*/  @P0 STG.E.U16 desc[UR12][R6.64+0x20], R15 ;  /* 0x0000200f06000986 */ /* 0x0001e2000c10150c */
[----:B------:R-:W-:-:S13]  /*2190*/  ISETP.GT.AND P0, PT, R0, 0x8, P1 ;  /* 0x000000080000780c */ /* 0x000fda0000f04270 */
[----:B0-----:R-:W-:Y:S05]  /*21a0*/  @!P0 BRA `(.L_x_42) ;  /* 0x0000000000048947 */ /* 0x001fea0003800000 */
[----:B------:R0:W5:Y:S02]  /*21b0*/  LDG.E.LTC128B.U16 R20, desc[UR12][R8.64+0x22] ;  /* 0x0000220c08147981 */ /* 0x000164000c1e1520 */
.L_x_42:
[----:B------:R-:W-:Y:S05]  /*21c0*/  BSYNC B0 ;  /* 0x0000000000007941 */ /* 0x000fea0003800000 */
.L_x_41:
[----:B-----5:R-:W-:Y:S01]  /*21d0*/  IMAD.U32 R15, R20, 0x10000, RZ ;  /* 0x00010000140f7824 */ /* 0x020fe200078e00ff */
[C---:B------:R-:W-:Y:S01]  /*21e0*/  SHF.L.U64.HI R21, R12.reuse, 0x7, R13 ;  /* 0x000000070c157819 */ /* 0x040fe2000001020d */
[----:B------:R-:W-:Y:S01]  /*21f0*/  IMAD.SHL.U32 R17, R12, 0x80, RZ ;  /* 0x000000800c117824 */ /* 0x000fe200078e00ff */
[----:B------:R-:W-:Y:S01]  /*2200*/  ISETP.GT.AND P2, PT, R10, 0x18, PT ;  /* 0x000000180a00780c */ /* 0x000fe20003f44270 */
[----:B------:R-:W-:Y:S01]  /*2210*/  FMUL R16, R15, R14 ;  /* 0x0000000e0f107220 */ /* 0x000fe20000400000 */
[----:B------:R-:W-:Y:S02]  /*2220*/  BSSY B0, `(.L_x_43) ;  /* 0x000000d000007945 */ /* 0x000fe40003800000 */
[----:B------:R-:W-:Y:S01]  /*2230*/  LOP3.LUT R15, R17, 0x2, RZ, 0xfc, !PT ;  /* 0x00000002110f7812 */ /* 0x000fe200078efcff */
[----:B------:R-:W-:-:S05]  /*2240*/  FFMA R16, R131, R11, R16 ;  /* 0x0000000b83107223 */ /* 0x000fca0000000010 */
[----:B------:R-:W-:-:S05]  /*2250*/  F2FP.BF16.F32.PACK_AB R16, RZ, R16 ;  /* 0x00000010ff10723e */ /* 0x000fca00000010ff */
[----:B------:R1:W-:Y:S01]  /*2260*/  @P0 STG.E.U16 desc[UR12][R6.64+0x22], R16 ;  /* 0x0000221006000986 */ /* 0x0003e2000c10150c */
[----:B------:R-:W-:-:S05]  /*2270*/  IADD3 R124, P0, R15, R2, RZ ;  /* 0x000000020f7c7210 */ /* 0x000fca0007f1e0ff */
[----:B------:R-:W-:Y:S01]  /*2280*/  IMAD.X R125, R21, 0x1, R3, P0 ;  /* 0x00000001157d7824 */ /* 0x000fe200000e0603 */
[----:B------:R-:W-:-:S05]  /*2290*/  IADD3 R12, P0, R17, R2, RZ ;  /* 0x00000002110c7210 */ /* 0x000fca0007f1e0ff */
[----:B------:R-:W-:Y:S01]  /*22a0*/  IMAD.X R13, R21, 0x1, R3, P0 ;  /* 0x00000001150d7824 */ /* 0x000fe200000e0603 */
[----:B------:R-:W-:Y:S02]  /*22b0*/  ISETP.GT.AND P0, PT, R0, RZ, P2 ;  /* 0x000000ff0000720c */ /* 0x000fe40001704270 */
[----:B-1----:R-:W-:-:S11]  /*22c0*/  P2R R16, PR, RZ, 0x4 ;  /* 0x00000004ff107803 */ /* 0x002fd60000000000 */
[----:B------:R-:W-:Y:S05]  /*22d0*/  @!P0 BRA `(.L_x_44) ;  /* 0x0000000000048947 */ /* 0x000fea0003800000 */
[----:B------:R1:W5:Y:S02]  /*22e0*/  LDG.E.LTC128B.U16 R20, desc[UR12][R4.64+0x30] ;  /* 0x0000300c04147981 */ /* 0x000364000c1e1520 */
.L_x_44:
[----:B------:R-:W-:Y:S05]  /*22f0*/  BSYNC B0 ;  /* 0x0000000000007941 */ /* 0x000fea0003800000 */
.L_x_43:
[----:B-----5:R-:W-:Y:S01]  /*2300*/  IMAD.U32 R19, R20, 0x10000, RZ ;  /* 0x0001000014137824 */ /* 0x020fe200078e00ff */
[----:B------:R-:W-:Y:S01]  /*2310*/  ISETP.GT.AND P1, PT, R10, 0x19, PT ;  /* 0x000000190a00780c */ /* 0x000fe20003f24270 */
[----:B------:R-:W-:Y:S02]  /*2320*/  BSSY B0, `(.L_x_45) ;  /* 0x0000009000007945 */ /* 0x000fe40003800000 */
[----:B------:R-:W-:Y:S01]  /*2330*/  FMUL R19, R19, R14 ;  /* 0x0000000e13137220 */ /* 0x000fe20000400000 */
[----:B------:R-:W-:-:S03]  /*2340*/  P2R R16, PR, RZ, 0x2 ;  /* 0x00000002ff107803 */ /* 0x000fc60000000000 */
[----:B------:R-:W-:-:S05]  /*2350*/  FFMA R19, R132, R11, R19 ;  /* 0x0000000b84137223 */ /* 0x000fca0000000013 */
[----:B------:R-:W-:-:S05]  /*2360*/  F2FP.BF16.F32.PACK_AB R19, RZ, R19 ;  /* 0x00000013ff13723e */ /* 0x000fca00000010ff */
[----:B------:R0:W-:Y:S01]  /*2370*/  @P0 STG.E.U16 desc[UR12][R2.64+0x30], R19 ;  /* 0x0000301302000986 */ /* 0x0001e2000c10150c */
[----:B------:R-:W-:-:S13]  /*2380*/  ISETP.GT.AND P0, PT, R0, RZ, P1 ;  /* 0x000000ff0000720c */ /* 0x000fda0000f04270 */
[----:B0-----:R-:W-:Y:S05]  /*2390*/  @!P0 BRA `(.L_x_46) ;  /* 0x0000000000048947 */ /* 0x001fea0003800000 */
[----:B------:R0:W5:Y:S02]  /*23a0*/  LDG.E.LTC128B.U16 R20, desc[UR12][R4.64+0x32] ;  /* 0x0000320c04147981 */ /* 0x000164000c1e1520 */
.L_x_46:
[----:B------:R-:W-:Y:S05]  /*23b0*/  BSYNC B0 ;  /* 0x0000000000007941 */ /* 0x000fea0003800000 */
.L_x_45:
        /* <DEDUP_REMOVED lines=9> */
.L_x_48:
[----:B------:R-:W-:Y:S05]  /*2450*/  BSYNC B0 ;  /* 0x0000000000007941 */ /* 0x000fea0003800000 */
.L_x_47:
        /* <DEDUP_REMOVED lines=9> */
.L_x_50:
[----:B------:R-:W-:Y:S05]  /*24f0*/  BSYNC B0 ;  /* 0x0000000000007941 */ /* 0x000fea0003800000 */
.L_x_49:
        /* <DEDUP_REMOVED lines=11> */
.L_x_52:
[----:B------:R-:W-:Y:S05]  /*25b0*/  BSYNC B0 ;  /* 0x0000000000007941 */ /* 0x000fea0003800000 */
.L_x_51:
        /* <DEDUP_REMOVED lines=11> */
.L_x_54:
[----:B------:R-:W-:Y:S05]  /*2670*/  BSYNC B0 ;  /* 0x0000000000007941 */ /* 0x000fea0003800000 */
.L_x_53:
        /* <DEDUP_REMOVED lines=9> */
.L_x_56:
[----:B------:R-:W-:Y:S05]  /*2710*/  BSYNC B0 ;  /* 0x0000000000007941 */ /* 0x000fea0003800000 */
.L_x_55:
        /* <DEDUP_REMOVED lines=9> */
.L_x_58:
[----:B------:R-:W-:Y:S05]  /*27b0*/  BSYNC B0 ;  /* 0x0000000000007941 */ /* 0x000fea0003800000 */
.L_x_57:
        /* <DEDUP_REMOVED lines=11> */
.L_x_60:
[----:B------:R-:W-:Y:S05]  /*2870*/  BSYNC B0 ;  /* 0x0000000000007941 */ /* 0x000fea0003800000 */
.L_x_59:
[----:B-----5:R-:W-:Y:S01]  /*2880*/  IMAD.U32 R19, R20, 0x10000, RZ ;  /* 0x0001000014137824 */ /* 0x020fe200078e00ff */
[----:B------:R-:W-:Y:S01]  /*2890*/  ISETP.GT.AND P4, PT, R10, 0x29, PT ;  /* 0x000000290a00780c */ /* 0x000fe20003f84270 */
[----:B------:R-:W-:Y:S02]  /*28a0*/  BSSY B0, `(.L_x_61) ;  /* 0x0000008000007945 */ /* 0x000fe40003800000 */
[----:B------:R-:W-:-:S04]  /*28b0*/  FMUL R19, R19, R14 ;  /* 0x0000000e13137220 */ /* 0x000fc80000400000 */
[----:B------:R-:W-:-:S05]  /*28c0*/  FFMA R19, R140, R11, R19 ;  /* 0x0000000b8c137223 */ /* 0x000fca0000000013 */
[----:B------:R-:W-:-:S05]  /*28d0*/  F2FP.BF16.F32.PACK_AB R19, RZ, R19 ;  /* 0x00000013ff13723e */ /* 0x000fca00000010ff */
[----:B------:R0:W-:Y:S01]  /*28e0*/  @P0 STG.E.U16 desc[UR12][R2.64+0x50], R19 ;  /* 0x0000501302000986 */ /* 0x0001e2000c10150c */
[----:B------:R-:W-:-:S13]  /*28f0*/  ISETP.GT.AND P0, PT, R0, RZ, P4 ;  /* 0x000000ff0000720c */ /* 0x000fda0002704270 */
[----:B0-----:R-:W-:Y:S05]  /*2900*/  @!P0 BRA `(.L_x_62) ;  /* 0x0000000000048947 */ /* 0x001fea0003800000 */
[----:B------:R0:W5:Y:S02]  /*2910*/  LDG.E.LTC128B.U16 R20, desc[UR12][R4.64+0x52] ;  /* 0x0000520c04147981 */ /* 0x000164000c1e1520 */
.L_x_62:
[----:B------:R-:W-:Y:S05]  /*2920*/  BSYNC B0 ;  /* 0x0000000000007941 */ /* 0x000fea0003800000 */
.L_x_61:
        /* <DEDUP_REMOVED lines=9> */
.L_x_64:
[----:B------:R-:W-:Y:S05]  /*29c0*/  BSYNC B0 ;  /* 0x0000000000007941 */ /* 0x000fea0003800000 */
.L_x_63:
        /* <DEDUP_REMOVED lines=9> */
.L_x_66:
[----:B------:R-:W-:Y:S05]  /*2a60*/  BSYNC B0 ;  /* 0x0000000000007941 */ /* 0x000fea0003800000 */
.L_x_65:
        /* <DEDUP_REMOVED lines=10> */
.L_x_68:
[----:B------:R-:W-:Y:S05]  /*2b10*/  BSYNC B0 ;  /* 0x0000000000007941 */ /* 0x000fea0003800000 */
.L_x_67:
        /* <DEDUP_REMOVED lines=10> */
.L_x_70:
[----:B------:R-:W-:Y:S05]  /*2bc0*/  BSYNC B0 ;  /* 0x0000000000007941 */ /* 0x000fea0003800000 */
.L_x_69:
        /* <DEDUP_REMOVED lines=9> */
.L_x_72:
[----:B------:R-:W-:Y:S05]  /*2c60*/  BSYNC B0 ;  /* 0x0000000000007941 */ /* 0x000fea0003800000 */
.L_x_71:
        /* <DEDUP_REMOVED lines=9> */
.L_x_74:
[----:B------:R-:W-:Y:S05]  /*2d00*/  BSYNC B0 ;  /* 0x0000000000007941 */ /* 0x000fea0003800000 */
.L_x_73:
        /* <DEDUP_REMOVED lines=10> */
.L_x_76:
[----:B------:R-:W-:Y:S05]  /*2db0*/  BSYNC B0 ;  /* 0x0000000000007941 */ /* 0x000fea0003800000 */
.L_x_75:
[----:B-----5:R-:W-:Y:S01]  /*2dc0*/  IMAD.U32 R19, R20, 0x10000, RZ ;  /* 0x0001000014137824 */ /* 0x020fe200078e00ff */
[----:B------:R-:W-:Y:S03]  /*2dd0*/  BSSY B0, `(.L_x_77) ;  /* 0x0000009000007945 */ /* 0x000fe60003800000 */
[----:B------:R-:W-:-:S04]  /*2de0*/  FMUL R19, R19, R14 ;  /* 0x0000000e13137220 */ /* 0x000fc80000400000 */
[----:B------:R-:W-:-:S05]  /*2df0*/  FFMA R19, R148, R11, R19 ;  /* 0x0000000b94137223 */ /* 0x000fca0000000013 */
[----:B------:R-:W-:-:S05]  /*2e00*/  F2FP.BF16.F32.PACK_AB R19, RZ, R19 ;  /* 0x00000013ff13723e */ /* 0x000fca00000010ff */
[----:B------:R0:W-:Y:S01]  /*2e10*/  @P0 STG.E.U16 desc[UR12][R2.64+0x70], R19 ;  /* 0x0000701302000986 */ /* 0x0001e2000c10150c */
[----:B------:R-:W-:-:S04]  /*2e20*/  ISETP.GT.AND P0, PT, R10, 0x39, PT ;  /* 0x000000390a00780c */ /* 0x000fc80003f04270 */
[----:B------:R-:W-:-:S13]  /*2e30*/  ISETP.GT.AND P5, PT, R0, RZ, P0 ;  /* 0x000000ff0000720c */ /* 0x000fda00007a4270 */
[----:B0-----:R-:W-:Y:S05]  /*2e40*/  @!P5 BRA `(.L_x_78) ;  /* 0x000000000004d947 */ /* 0x001fea0003800000 */
[----:B------:R0:W5:Y:S02]  /*2e50*/  LDG.E.LTC128B.U16 R20, desc[UR12][R4.64+0x72] ;  /* 0x0000720c04147981 */ /* 0x000164000c1e1520 */
.L_x_78:
[----:B------:R-:W-:Y:S05]  /*2e60*/  BSYNC B0 ;  /* 0x0000000000007941 */ /* 0x000fea0003800000 */
.L_x_77:
        /* <DEDUP_REMOVED lines=9> */
.L_x_80:
[----:B------:R-:W-:Y:S05]  /*2f00*/  BSYNC B0 ;  /* 0x0000000000007941 */ /* 0x000fea0003800000 */
.L_x_79:
        /* <DEDUP_REMOVED lines=9> */
.L_x_82:
[----:B------:R-:W-:Y:S05]  /*2fa0*/  BSYNC B0 ;  /* 0x0000000000007941 */ /* 0x000fea0003800000 */
.L_x_81:
[----:B-----5:R-:W-:Y:S01]  /*2fb0*/  IMAD.U32 R19, R20, 0x10000, RZ ;  /* 0x0001000014137824 */ /* 0x020fe200078e00ff */
[----:B------:R-:W-:Y:S01]  /*2fc0*/  LOP3.LUT R123, R17, 0x10, RZ, 0xfc, !PT ;  /* 0x00000010117b7812 */ /* 0x000fe200078efcff */
[----:B------:R-:W-:Y:S02]  /*2fd0*/  USHF.L.U32 UR22, UR4, 0x7, URZ ;  /* 0x0000000704167899 */ /* 0x000fe4000800063f */
[----:B------:R-:W-:Y:S01]  /*2fe0*/  FMUL R16, R19, R14 ;  /* 0x0000000e13107220 */ /* 0x000fe20000400000 */
[----:B------:R-:W-:-:S03]  /*2ff0*/  USHF.L.U64.HI UR4, UR4, 0x7, UR5 ;  /* 0x0000000704047899 */ /* 0x000fc60008010205 */
[----:B------:R-:W-:-:S05]  /*3000*/  FFMA R16, R151, R11, R16 ;  /* 0x0000000b97107223 */ /* 0x000fca0000000010 */
[----:B------:R-:W-:-:S05]  /*3010*/  F2FP.BF16.F32.PACK_AB R16, RZ, R16 ;  /* 0x00000010ff10723e */ /* 0x000fca00000010ff */
[----:B------:R1:W-:Y:S01]  /*3020*/  @P5 STG.E.U16 desc[UR12][R6.64+0x72], R16 ;  /* 0x0000721006005986 */ /* 0x0003e2000c10150c */
[----:B------:R-:W-:-:S05]  /*3030*/  IADD3 R126, P5, R123, R2, RZ ;  /* 0x000000027b7e7210 */ /* 0x000fca0007fbe0ff */
[----:B------:R-:W-:Y:S01]  /*3040*/  IMAD.X R127, R21, 0x1, R3, P5 ;  /* 0x00000001157f7824 */ /* 0x000fe200028e0603 */
[----:B------:R-:W-:-:S04]  /*3050*/  IADD3 R18, P5, R4, UR22, RZ ;  /* 0x0000001604127c10 */ /* 0x000fc8000ffbe0ff */
[----:B------:R-:W-:Y:S02]  /*3060*/  IADD3.X R19, R5, UR4, RZ, P5, !PT ;  /* 0x0000000405137c10 */ /* 0x000fe4000affe4ff */
[----:B------:R-:W-:-:S04]  /*3070*/  ISETP.GT.AND P5, PT, R10, RZ, PT ;  /* 0x000000ff0a00720c */ /* 0x000fc80003fa4270 */
[----:B------:R-:W-:-:S13]  /*3080*/  ISETP.GT.AND P5, PT, R0, 0x40, P5 ;  /* 0x000000400000780c */ /* 0x000fda0002fa4270 */
[----:B------:R-:W2:Y:S01]  /*3090*/  @P5 LDG.E.LTC128B.U16 R20, desc[UR12][R18.64] ;  /* 0x0000000c12145981 */ /* 0x000ea2000c1e1520 */
[----:B------:R-:W-:Y:S01]  /*30a0*/  LOP3.LUT R121, R17, 0x12, RZ, 0xfc, !PT ;  /* 0x0000001211797812 */ /* 0x000fe200078efcff */
[----:B------:R-:W-:Y:S01]  /*30b0*/  ULOP3.LUT UR21, UR22, 0x2, URZ, 0xfc, !UPT ;  /* 0x0000000216157892 */ /* 0x000fe2000f8efc3f */
[----:B--2---:R-:W-:-:S04]  /*30c0*/  IMAD.U32 R23, R20, 0x10000, RZ ;  /* 0x0001000014177824 */ /* 0x004fc800078e00ff */
[----:B------:R-:W-:-:S04]  /*30d0*/  FMUL R23, R23, R14 ;  /* 0x0000000e17177220 */ /* 0x000fc80000400000 */
[----:B------:R-:W-:-:S05]  /*30e0*/  FFMA R23, R88, R11, R23 ;  /* 0x0000000b58177223 */ /* 0x000fca0000000017 */
[----:B------:R-:W-:-:S04]  /*30f0*/  F2FP.BF16.F32.PACK_AB R23, RZ, R23 ;  /* 0x00000017ff17723e */ /* 0x000fc800000010ff */
[----:B------:R-:W-:-:S05]  /*3100*/  PRMT R22, R23, 0x7610, R22 ;  /* 0x0000761017167816 */ /* 0x000fca0000000016 */
[----:B------:R2:W-:Y:S01]  /*3110*/  @P5 STG.E.U16 desc[UR12][R12.64], R22 ;  /* 0x000000160c005986 */ /* 0x0005e2000c10150c */
[----:B------:R-:W-:-:S05]  /*3120*/  IADD3 R128, P5, R121, R2, RZ ;  /* 0x0000000279807210 */ /* 0x000fca0007fbe0ff */
[----:B------:R-:W-:Y:S01]  /*3130*/  IMAD.X R129, R21, 0x1, R3, P5 ;  /* 0x0000000115817824 */ /* 0x000fe200028e0603 */
[----:B------:R-:W-:-:S04]  /*3140*/  IADD3 R130, P5, R4, UR21, RZ ;  /* 0x0000001504827c10 */ /* 0x000fc8000ffbe0ff */
[----:B------:R-:W-:Y:S02]  /*3150*/  IADD3.X R131, R5, UR4, RZ, P5, !PT ;  /* 0x0000000405837c10 */ /* 0x000fe4000affe4ff */
[----:B------:R-:W-:-:S13]  /*3160*/  ISETP.GT.AND P5, PT, R0, 0x40, P6 ;  /* 0x000000400000780c */ /* 0x000fda00037a4270 */
[----:B------:R-:W3:Y:S01]  /*3170*/  @P5 LDG.E.LTC128B.U16 R20, desc[UR12][R130.64] ;  /* 0x0000000c82145981 */ /* 0x000ee2000c1e1520 */
[----:B------:R-:W-:Y:S01]  /*3180*/  BSSY B0, `(.L_x_83) ;  /* 0x000000e000007945 */ /* 0x000fe20003800000 */
[----:B---3--:R-:W-:-:S04]  /*3190*/  IMAD.U32 R23, R20, 0x10000, RZ ;  /* 0x0001000014177824 */ /* 0x008fc800078e00ff */
[----:B-1----:R-:W-:-:S04]  /*31a0*/  FMUL R16, R23, R14 ;  /* 0x0000000e17107220 */ /* 0x002fc80000400000 */
[----:B------:R-:W-:-:S05]  /*31b0*/  FFMA R16, R89, R11, R16 ;  /* 0x0000000b59107223 */ /* 0x000fca0000000010 */
[----:B------:R-:W-:-:S05]  /*31c0*/  F2FP.BF16.F32.PACK_AB R16, RZ, R16 ;  /* 0x00000010ff10723e */ /* 0x000fca00000010ff */
[----:B------:R1:W-:Y:S01]  /*31d0*/  @P5 STG.E.U16 desc[UR12][R124.64], R16 ;  /* 0x000000107c005986 */ /* 0x0003e2000c10150c */
[----:B------:R-:W-:-:S05]  /*31e0*/  IADD3 R88, P5, R17, R6, RZ ;  /* 0x0000000611587210 */ /* 0x000fca0007fbe0ff */
[----:B------:R-:W-:Y:S01]  /*31f0*/  IMAD.X R89, R21, 0x1, R7, P5 ;  /* 0x0000000115597824 */ /* 0x000fe200028e0607 */
[----:B--2---:R-:W-:-:S04]  /*3200*/  IADD3 R22, P5, R8, UR22, RZ ;  /* 0x0000001608167c10 */ /* 0x004fc8000ffbe0ff */
[----:B------:R-:W-:Y:S02]  /*3210*/  IADD3.X R23, R9, UR4, RZ, P5, !PT ;  /* 0x0000000409177c10 */ /* 0x000fe4000affe4ff */
[----:B------:R-:W-:-:S04]  /*3220*/  ISETP.GT.AND P5, PT, R10, RZ, PT ;  /* 0x000000ff0a00720c */ /* 0x000fc80003fa4270 */
[----:B------:R-:W-:-:S13]  /*3230*/  ISETP.GT.AND P5, PT, R0, 0x48, P5 ;  /* 0x000000480000780c */ /* 0x000fda0002fa4270 */
[----:B-1----:R-:W-:Y:S05]  /*3240*/  @!P5 BRA `(.L_x_84) ;  /* 0x000000000004d947 */ /* 0x002fea0003800000 */
[----:B------:R1:W5:Y:S02]  /*3250*/  LDG.E.LTC128B.U16 R20, desc[UR12][R22.64] ;  /* 0x0000000c16147981 */ /* 0x000364000c1e1520 */
.L_x_84:
[----:B------:R-:W-:Y:S05]  /*3260*/  BSYNC B0 ;  /* 0x0000000000007941 */ /* 0x000fea0003800000 */
.L_x_83:
[----:B-----5:R-:W-:Y:S01]  /*3270*/  IMAD.U32 R125, R20, 0x10000, RZ ;  /* 0x00010000147d7824 */ /* 0x020fe200078e00ff */
[----:B------:R-:W-:Y:S03]  /*3280*/  BSSY B0, `(.L_x_85) ;  /* 0x000000c000007945 */ /* 0x000fe60003800000 */
[----:B------:R-:W-:-:S04]  /*3290*/  FMUL R125, R125, R14 ;  /* 0x0000000e7d7d7220 */ /* 0x000fc80000400000 */
[----:B------:R-:W-:-:S05]  /*32a0*/  FFMA R125, R90, R11, R125 ;  /* 0x0000000b5a7d7223 */ /* 0x000fca000000007d */
[----:B------:R-:W-:-:S05]  /*32b0*/  F2FP.BF16.F32.PACK_AB R125, RZ, R125 ;  /* 0x0000007dff7d723e */ /* 0x000fca00000010ff */
[----:B------:R2:W-:Y:S01]  /*32c0*/  @P5 STG.E.U16 desc[UR12][R88.64], R125 ;  /* 0x0000007d58005986 */ /* 0x0005e2000c10150c */
[----:B------:R-:W-:-:S05]  /*32d0*/  IADD3 R132, P5, R15, R6, RZ ;  /* 0x000000060f847210 */ /* 0x000fca0007fbe0ff */
[----:B------:R-:W-:Y:S01]  /*32e0*/  IMAD.X R133, R21, 0x1, R7, P5 ;  /* 0x0000000115857824 */ /* 0x000fe200028e0607 */
[----:B------:R-:W-:-:S13]  /*32f0*/  ISETP.GT.AND P5, PT, R0, 0x48, P6 ;  /* 0x000000480000780c */ /* 0x000fda00037a4270 */
[----:B--2---:R-:W-:Y:S05]  /*3300*/  @!P5 BRA `(.L_x_86) ;  /* 0x00000000000cd947 */ /* 0x004fea0003800000 */
[----:B------:R-:W-:-:S04]  /*3310*/  IADD3 R124, P6, R8, UR21, RZ ;  /* 0x00000015087c7c10 */ /* 0x000fc8000ffde0ff */
[----:B------:R-:W-:-:S05]  /*3320*/  IADD3.X R125, R9, UR4, RZ, P6, !PT ;  /* 0x00000004097d7c10 */ /* 0x000fca000b7fe4ff */
[----:B------:R2:W5:Y:S04]  /*3330*/  LDG.E.LTC128B.U16 R20, desc[UR12][R124.64] ;  /* 0x0000000c7c147981 */ /* 0x000568000c1e1520 */
.L_x_86:
[----:B------:R-:W-:Y:S05]  /*3340*/  BSYNC B0 ;  /* 0x0000000000007941 */ /* 0x000fea0003800000 */
.L_x_85:
[----:B--2--5:R-:W-:Y:S01]  /*3350*/  IMAD.U32 R125, R20, 0x10000, RZ ;  /* 0x00010000147d7824 */ /* 0x024fe200078e00ff */
[----:B------:R-:W-:Y:S01]  /*3360*/  ULOP3.LUT UR20, UR22, 0x10, URZ, 0xfc, !UPT ;  /* 0x0000001016147892 */ /* 0x000fe2000f8efc3f */
[----:B------:R-:W-:Y:S02]  /*3370*/  ISETP.GT.AND P6, PT, R10, 0x8, PT ;  /* 0x000000080a00780c */ /* 0x000fe40003fc4270 */
[----:B------:R-:W-:-:S04]  /*3380*/  FMUL R16, R125, R14 ;  /* 0x0000000e7d107220 */ /* 0x000fc80000400000 */
[----:B------:R-:W-:Y:S01]  /*3390*/  FFMA R16, R91, R11, R16 ;  /* 0x0000000b5b107223 */ /* 0x000fe20000000010 */
[----:B------:R-:W-:-:S04]  /*33a0*/  LOP3.LUT R91, R17, 0x20, RZ, 0xfc, !PT ;  /* 0x00000020115b7812 */ /* 0x000fc800078efcff */
[----:B------:R-:W-:-:S05]  /*33b0*/  F2FP.BF16.F32.PACK_AB R16, RZ, R16 ;  /* 0x00000010ff10723e */ /* 0x000fca00000010ff */
[----:B------:R2:W-:Y:S01]  /*33c0*/  @P5 STG.E.U16 desc[UR12][R132.64], R16 ;  /* 0x0000001084005986 */ /* 0x0005e2000c10150c */
[----:B------:R-:W-:-:S05]  /*33d0*/  IADD3 R130, P5, R91, R2, RZ ;  /* 0x000000025b827210 */ /* 0x000fca0007fbe0ff */
[----:B------:R-:W-:Y:S01]  /*33e0*/  IMAD.X R131, R21, 0x1, R3, P5 ;  /* 0x0000000115837824 */ /* 0x000fe200028e0603 */
[----:B------:R-:W-:-:S04]  /*33f0*/  IADD3 R134, P5, R4, UR20, RZ ;  /* 0x0000001404867c10 */ /* 0x000fc8000ffbe0ff */
[----:B------:R-:W-:Y:S02]  /*3400*/  IADD3.X R135, R5, UR4, RZ, P5, !PT ;  /* 0x0000000405877c10 */ /* 0x000fe4000affe4ff */
[----:B------:R-:W-:-:S13]  /*3410*/  ISETP.GT.AND P5, PT, R0, 0x40, P6 ;  /* 0x000000400000780c */ /* 0x000fda00037a4270 */
[----:B------:R-:W3:Y:S01]  /*3420*/  @P5 LDG.E.LTC128B.U16 R20, desc[UR12][R134.64] ;  /* 0x0000000c86145981 */ /* 0x000ee2000c1e1520 */
[----:B------:R-:W-:Y:S01]  /*3430*/  ULOP3.LUT UR19, UR22, 0x12, URZ, 0xfc, !UPT ;  /* 0x0000001216137892 */ /* 0x000fe2000f8efc3f */
[----:B---3--:R-:W-:-:S04]  /*3440*/  IMAD.U32 R125, R20, 0x10000, RZ ;  /* 0x00010000147d7824 */ /* 0x008fc800078e00ff */
[----:B------:R-:W-:-:S04]  /*3450*/  FMUL R125, R125, R14 ;  /* 0x0000000e7d7d7220 */ /* 0x000fc80000400000 */
[----:B------:R-:W-:-:S05]  /*3460*/  FFMA R125, R92, R11, R125 ;  /* 0x0000000b5c7d7223 */ /* 0x000fca000000007d */
[----:B------:R-:W-:-:S04]  /*3470*/  F2FP.BF16.F32.PACK_AB R125, RZ, R125 ;  /* 0x0000007dff7d723e */ /* 0x000fc800000010ff */
[----:B------:R-:W-:Y:S02]  /*3480*/  PRMT R90, R125, 0x7610, R90 ;  /* 0x000076107d5a7816 */ /* 0x000fe4000000005a */
[----:B------:R-:W-:-:S03]  /*3490*/  LOP3.LUT R125, R17, 0x22, RZ, 0xfc, !PT ;  /* 0x00000022117d7812 */ /* 0x000fc600078efcff */
[----:B------:R3:W-:Y:S01]  /*34a0*/  @P5 STG.E.U16 desc[UR12][R126.64], R90 ;  /* 0x0000005a7e005986 */ /* 0x0007e2000c10150c */
[----:B--2---:R-:W-:-:S05]  /*34b0*/  IADD3 R132, P5, R125, R2, RZ ;  /* 0x000000027d847210 */ /* 0x004fca0007fbe0ff */
[----:B------:R-:W-:Y:S01]  /*34c0*/  IMAD.X R133, R21, 0x1, R3, P5 ;  /* 0x0000000115857824 */ /* 0x000fe200028e0603 */
[----:B------:R-:W-:-:S04]  /*34d0*/  IADD3 R134, P5, R4, UR19, RZ ;  /* 0x0000001304867c10 */ /* 0x000fc8000ffbe0ff */
[----:B------:R-:W-:Y:S02]  /*34e0*/  IADD3.X R135, R5, UR4, RZ, P5, !PT ;  /* 0x0000000405877c10 */ /* 0x000fe4000affe4ff */
[----:B------:R-:W-:-:S04]  /*34f0*/  ISETP.GT.AND P5, PT, R10, 0x9, PT ;  /* 0x000000090a00780c */ /* 0x000fc80003fa4270 */
[----:B------:R-:W-:-:S13]  /*3500*/  ISETP.GT.AND P5, PT, R0, 0x40, P5 ;  /* 0x000000400000780c */ /* 0x000fda0002fa4270 */
[----:B------:R-:W2:Y:S01]  /*3510*/  @P5 LDG.E.LTC128B.U16 R20, desc[UR12][R134.64] ;  /* 0x0000000c86145981 */ /* 0x000ea2000c1e1520 */
[----:B------:R-:W-:Y:S01]  /*3520*/  BSSY B0, `(.L_x_87) ;  /* 0x000000d000007945 */ /* 0x000fe20003800000 */
[----:B--2---:R-:W-:-:S04]  /*3530*/  IMAD.U32 R137, R20, 0x10000, RZ ;  /* 0x0001000014897824 */ /* 0x004fc800078e00ff */
[----:B------:R-:W-:-:S04]  /*3540*/  FMUL R16, R137, R14 ;  /* 0x0000000e89107220 */ /* 0x000fc80000400000 */
[----:B------:R-:W-:-:S05]  /*3550*/  FFMA R16, R93, R11, R16 ;  /* 0x0000000b5d107223 */ /* 0x000fca0000000010 */
[----:B------:R-:W-:-:S05]  /*3560*/  F2FP.BF16.F32.PACK_AB R16, RZ, R16 ;  /* 0x00000010ff10723e */ /* 0x000fca00000010ff */
[----:B------:R2:W-:Y:S01]  /*3570*/  @P5 STG.E.U16 desc[UR12][R128.64], R16 ;  /* 0x0000001080005986 */ /* 0x0005e2000c10150c */
[----:B---3--:R-:W-:-:S05]  /*3580*/  IADD3 R126, P5, R123, R6, RZ ;  /* 0x000000067b7e7210 */ /* 0x008fca0007fbe0ff */
[----:B------:R-:W-:Y:S01]  /*3590*/  IMAD.X R127, R21, 0x1, R7, P5 ;  /* 0x00000001157f7824 */ /* 0x000fe200028e0607 */
[----:B------:R-:W-:-:S13]  /*35a0*/  ISETP.GT.AND P5, PT, R0, 0x48, P6 ;  /* 0x000000480000780c */ /* 0x000fda00037a4270 */
[----:B--2---:R-:W-:Y:S05]  /*35b0*/  @!P5 BRA `(.L_x_88) ;  /* 0x00000000000cd947 */ /* 0x004fea0003800000 */
[----:B------:R-:W-:-:S04]  /*35c0*/  IADD3 R92, P6, R8, UR20, RZ ;  /* 0x00000014085c7c10 */ /* 0x000fc8000ffde0ff */
[----:B------:R-:W-:-:S05]  /*35d0*/  IADD3.X R93, R9, UR4, RZ, P6, !PT ;  /* 0x00000004095d7c10 */ /* 0x000fca000b7fe4ff */
[----:B------:R2:W5:Y:S04]  /*35e0*/  LDG.E.LTC128B.U16 R20, desc[UR12][R92.64] ;  /* 0x0000000c5c147981 */ /* 0x000568000c1e1520 */
.L_x_88:
[----:B------:R-:W-:Y:S05]  /*35f0*/  BSYNC B0 ;  /* 0x0000000000007941 */ /* 0x000fea0003800000 */
.L_x_87:
[----:B--2--5:R-:W-:Y:S01]  /*3600*/  IMAD.U32 R93, R20, 0x10000, RZ ;  /* 0x00010000145d7824 */ /* 0x024fe200078e00ff */
[----:B------:R-:W-:Y:S01]  /*3610*/  ISETP.GT.AND P6, PT, R10, 0x9, PT ;  /* 0x000000090a00780c */ /* 0x000fe20003fc4270 */
[----:B------:R-:W-:Y:S02]  /*3620*/  BSSY B0, `(.L_x_89) ;  /* 0x000000c000007945 */ /* 0x000fe40003800000 */
        /* <DEDUP_REMOVED lines=11> */
.L_x_90:
[----:B------:R-:W-:Y:S05]  /*36e0*/  BSYNC B0 ;  /* 0x0000000000007941 */ /* 0x000fea0003800000 */
.L_x_89:
[----:B--2--5:R-:W-:Y:S01]  /*36f0*/  IMAD.U32 R93, R20, 0x10000, RZ ;  /* 0x00010000145d7824 */ /* 0x024fe200078e00ff */
[----:B------:R-:W-:Y:S01]  /*3700*/  ULOP3.LUT UR18, UR22, 0x20, URZ, 0xfc, !UPT ;  /* 0x0000002016127892 */ /* 0x000fe2000f8efc3f */
[----:B------:R-:W-:Y:S02]  /*3710*/  ISETP.GT.AND P6, PT, R10, 0x10, PT ;  /* 0x000000100a00780c */ /* 0x000fe40003fc4270 */
[----:B------:R-:W-:Y:S01]  /*3720*/  FMUL R16, R93, R14 ;  /* 0x0000000e5d107220 */ /* 0x000fe20000400000 */
[----:B------:R-:W-:-:S03]  /*3730*/  LOP3.LUT R93, R17, 0x30, RZ, 0xfc, !PT ;  /* 0x00000030115d7812 */ /* 0x000fc600078efcff */
[----:B------:R-:W-:-:S05]  /*3740*/  FFMA R16, R95, R11, R16 ;  /* 0x0000000b5f107223 */ /* 0x000fca0000000010 */
        /* <DEDUP_REMOVED lines=36> */
.L_x_92:
[----:B------:R-:W-:Y:S05]  /*3990*/  BSYNC B0 ;  /* 0x0000000000007941 */ /* 0x000fea0003800000 */
.L_x_91:
        /* <DEDUP_REMOVED lines=14> */
.L_x_94:
[----:B------:R-:W-:Y:S05]  /*3a80*/  BSYNC B0 ;  /* 0x0000000000007941 */ /* 0x000fea0003800000 */
.L_x_93:
        /* <DEDUP_REMOVED lines=42> */
.L_x_96:
[----:B------:R-:W-:Y:S05]  /*3d30*/  BSYNC B0 ;  /* 0x0000000000007941 */ /* 0x000fea0003800000 */
.L_x_95:
        /* <DEDUP_REMOVED lines=14> */
.L_x_98:
[----:B------:R-:W-:Y:S05]  /*3e20*/  BSYNC B0 ;  /* 0x0000000000007941 */ /* 0x000fea0003800000 */
.L_x_97:
        /* <DEDUP_REMOVED lines=42> */
.L_x_100:
[----:B------:R-:W-:Y:S05]  /*40d0*/  BSYNC B0 ;  /* 0x0000000000007941 */ /* 0x000fea0003800000 */
.L_x_99:
        /* <DEDUP_REMOVED lines=14> */
.L_x_102:
[----:B------:R-:W-:Y:S05]  /*41c0*/  BSYNC B0 ;  /* 0x0000000000007941 */ /* 0x000fea0003800000 */
.L_x_101:
        /* <DEDUP_REMOVED lines=41> */
.L_x_104:
[----:B------:R-:W-:Y:S05]  /*4460*/  BSYNC B0 ;  /* 0x0000000000007941 */ /* 0x000fea0003800000 */
.L_x_103:
[----:B--2--5:R-:W-:Y:S01]  /*4470*/  IMAD.U32 R109, R20, 0x10000, RZ ;  /* 0x00010000146d7824 */ /* 0x024fe200078e00ff */
        /* <DEDUP_REMOVED lines=12> */
.L_x_106:
[----:B------:R-:W-:Y:S05]  /*4540*/  BSYNC B0 ;  /* 0x0000000000007941 */ /* 0x000fea0003800000 */
.L_x_105:
[----:B--2--5:R-:W-:Y:S01]  /*4550*/  IMAD.U32 R109, R20, 0x10000, RZ ;  /* 0x00010000146d7824 */ /* 0x024fe200078e00ff */
[----:B------:R-:W-:-:S03]  /*4560*/  ULOP3.LUT UR8, UR22, 0x60, URZ, 0xfc, !UPT ;  /* 0x0000006016087892 */ /* 0x000fc6000f8efc3f */
        /* <DEDUP_REMOVED lines=31> */
[----:B------:R-:W-:-:S05]  /*4760*/  IADD3 R112, P5, R105, R6, RZ ;  /* 0x0000000669707210 */ /* 0x000fca0007fbe0ff */
[----:B------:R-:W-:Y:S01]  /*4770*/  IMAD.X R113, R21, 0x1, R7, P5 ;  /* 0x0000000115717824 */ /* 0x000fe200028e0607 */
[----:B------:R-:W-:-:S13]  /*4780*/  ISETP.GT.AND P5, PT, R0, 0x48, P3 ;  /* 0x000000480000780c */ /* 0x000fda0001fa4270 */
[----:B---3--:R-:W-:Y:S05]  /*4790*/  @!P5 BRA `(.L_x_108) ;  /* 0x00000000000cd947 */ /* 0x008fea0003800000 */
[----:B------:R-:W-:-:S04]  /*47a0*/  IADD3 R2, P6, R8, UR8, RZ ;  /* 0x0000000808027c10 */ /* 0x000fc8000ffde0ff */
[----:B------:R-:W-:-:S05]  /*47b0*/  IADD3.X R3, R9, UR4, RZ, P6, !PT ;  /* 0x0000000409037c10 */ /* 0x000fca000b7fe4ff */
[----:B------:R2:W5:Y:S04]  /*47c0*/  LDG.E.LTC128B.U16 R20, desc[UR12][R2.64] ;  /* 0x0000000c02147981 */ /* 0x000568000c1e1520 */
.L_x_108:
[----:B------:R-:W-:Y:S05]  /*47d0*/  BSYNC B0 ;  /* 0x0000000000007941 */ /* 0x000fea0003800000 */
.L_x_107:
        /* <DEDUP_REMOVED lines=13> */
.L_x_110:
[----:B------:R-:W-:Y:S05]  /*48b0*/  BSYNC B0 ;  /* 0x0000000000007941 */ /* 0x000fea0003800000 */
.L_x_109:
[----:B--2--5:R-:W-:Y:S01]  /*48c0*/  IMAD.U32 R3, R20, 0x10000, RZ ;  /* 0x0001000014037824 */ /* 0x024fe200078e00ff */
[----:B------:R-:W-:-:S03]  /*48d0*/  ULOP3.LUT UR6, UR22, 0x70, URZ, 0xfc, !UPT ;  /* 0x0000007016067892 */ /* 0x000fc6000f8efc3f */
        /* <DEDUP_REMOVED lines=8> */
[----:B--2---:R-:W-:Y:S02]  /*4960*/  IADD3.X R3, R5, UR4, RZ, P5, !PT ;  /* 0x0000000405037c10 */ /* 0x004fe4000affe4ff */
[----:B------:R-:W-:-:S13]  /*4970*/  ISETP.GT.AND P5, PT, R0, 0x40, P1 ;  /* 0x000000400000780c */ /* 0x000fda0000fa4270 */
[----:B------:R-:W2:Y:S01]  /*4980*/  @P5 LDG.E.LTC128B.U16 R20, desc[UR12][R2.64] ;  /* 0x0000000c02145981 */ /* 0x000ea2000c1e1520 */
[----:B------:R-:W-:Y:S01]  /*4990*/  ULOP3.LUT UR5, UR22, 0x72, URZ, 0xfc, !UPT ;  /* 0x0000007216057892 */ /* 0x000fe2000f8efc3f */
[----:B--2---:R-:W-:-:S04]  /*49a0*/  IMAD.U32 R115, R20, 0x10000, RZ ;  /* 0x0001000014737824 */ /* 0x004fc800078e00ff */
[----:B------:R-:W-:-:S04]  /*49b0*/  FMUL R115, R115, R14 ;  /* 0x0000000e73737220 */ /* 0x000fc80000400000 */
[----:B------:R-:W-:-:S05]  /*49c0*/  FFMA R115, R116, R11, R115 ;  /* 0x0000000b74737223 */ /* 0x000fca0000000073 */
[----:B------:R-:W-:-:S05]  /*49d0*/  F2FP.BF16.F32.PACK_AB R115, RZ, R115 ;  /* 0x00000073ff73723e */ /* 0x000fca00000010ff */
[----:B------:R-:W-:Y:S01]  /*49e0*/  @P5 STG.E.U16 desc[UR12][R126.64], R115 ;  /* 0x000000737e005986 */ /* 0x000fe2000c10150c */
[----:B------:R-:W-:-:S05]  /*49f0*/  IADD3 R6, P5, R111, R6, RZ ;  /* 0x000000066f067210 */ /* 0x000fca0007fbe0ff */
[----:B------:R-:W-:Y:S01]  /*4a00*/  IMAD.X R7, R21, 0x1, R7, P5 ;  /* 0x0000000115077824 */ /* 0x000fe200028e0607 */
[----:B----4-:R-:W-:-:S04]  /*4a10*/  IADD3 R4, P5, R4, UR5, RZ ;  /* 0x0000000504047c10 */ /* 0x010fc8000ffbe0ff */
[----:B------:R-:W-:Y:S02]  /*4a20*/  IADD3.X R5, R5, UR4, RZ, P5, !PT ;  /* 0x0000000405057c10 */ /* 0x000fe4000affe4ff */
[----:B------:R-:W-:-:S13]  /*4a30*/  ISETP.GT.AND P5, PT, R0, 0x40, P0 ;  /* 0x000000400000780c */ /* 0x000fda00007a4270 */
[----:B------:R-:W2:Y:S01]  /*4a40*/  @P5 LDG.E.LTC128B.U16 R20, desc[UR12][R4.64] ;  /* 0x0000000c04145981 */ /* 0x000ea2000c1e1520 */
[----:B------:R-:W-:Y:S01]  /*4a50*/  BSSY B0, `(.L_x_111) ;  /* 0x000000e000007945 */ /* 0x000fe20003800000 */
[----:B--2---:R-:W-:-:S04]  /*4a60*/  IMAD.U32 R3, R20, 0x10000, RZ ;  /* 0x0001000014037824 */ /* 0x004fc800078e00ff */
[----:B------:R-:W-:-:S04]  /*4a70*/  FMUL R2, R3, R14 ;  /* 0x0000000e03027220 */ /* 0x000fc80000400000 */
[----:B------:R-:W-:-:S05]  /*4a80*/  FFMA R2, R117, R11, R2 ;  /* 0x0000000b75027223 */ /* 0x000fca0000000002 */
[----:B------:R-:W-:-:S04]  /*4a90*/  F2FP.BF16.F32.PACK_AB R2, RZ, R2 ;  /* 0x00000002ff02723e */ /* 0x000fc800000010ff */
[----:B------:R-:W-:-:S05]  /*4aa0*/  PRMT R3, R2, 0x7610, R3 ;  /* 0x0000761002037816 */ /* 0x000fca0000000003 */
[----:B------:R2:W-:Y:S01]  /*4ab0*/  @P5 STG.E.U16 desc[UR12][R128.64], R3 ;  /* 0x0000000380005986 */ /* 0x0005e2000c10150c */
[----:B------:R-:W-:-:S05]  /*4ac0*/  IADD3 R2, P5, R12, R17, RZ ;  /* 0x000000110c027210 */ /* 0x000fca0007fbe0ff */
[----:B--2---:R-:W-:Y:S01]  /*4ad0*/  IMAD.X R3, R13, 0x1, R21, P5 ;  /* 0x000000010d037824 */ /* 0x004fe200028e0615 */
[----:B------:R-:W-:-:S13]  /*4ae0*/  ISETP.GT.AND P5, PT, R0, 0x48, P1 ;  /* 0x000000480000780c */ /* 0x000fda0000fa4270 */
[----:B------:R-:W-:Y:S05]  /*4af0*/  @!P5 BRA `(.L_x_112) ;  /* 0x00000000000cd947 */ /* 0x000fea0003800000 */
[----:B------:R-:W-:-:S04]  /*4b00*/  IADD3 R4, P6, R8, UR6, RZ ;  /* 0x0000000608047c10 */ /* 0x000fc8000ffde0ff */
[----:B------:R-:W-:-:S05]  /*4b10*/  IADD3.X R5, R9, UR4, RZ, P6, !PT ;  /* 0x0000000409057c10 */ /* 0x000fca000b7fe4ff */
[----:B------:R2:W5:Y:S04]  /*4b20*/  LDG.E.LTC128B.U16 R20, desc[UR12][R4.64] ;  /* 0x0000000c04147981 */ /* 0x000568000c1e1520 */
.L_x_112:
[----:B------:R-:W-:Y:S05]  /*4b30*/  BSYNC B0 ;  /* 0x0000000000007941 */ /* 0x000fea0003800000 */
.L_x_111:
        /* <DEDUP_REMOVED lines=8> */
[----:B------:R-:W-:-:S04]  /*4bc0*/  IADD3 R4, P5, R8, UR5, RZ ;  /* 0x0000000508047c10 */ /* 0x000fc8000ffbe0ff */
[----:B--2---:R-:W-:Y:S02]  /*4bd0*/  IADD3.X R5, R9, UR4, RZ, P5, !PT ;  /* 0x0000000409057c10 */ /* 0x004fe4000affe4ff */
[----:B------:R-:W-:-:S13]  /*4be0*/  ISETP.GT.AND P5, PT, R0, 0x48, P0 ;  /* 0x000000480000780c */ /* 0x000fda00007a4270 */
[----:B------:R-:W-:Y:S05]  /*4bf0*/  @!P5 BRA `(.L_x_114) ;  /* 0x000000000004d947 */ /* 0x000fea0003800000 */
[----:B------:R2:W5:Y:S02]  /*4c00*/  LDG.E.LTC128B.U16 R20, desc[UR12][R4.64] ;  /* 0x0000000c04147981 */ /* 0x000564000c1e1520 */
.L_x_114:
[----:B------:R-:W-:Y:S05]  /*4c10*/  BSYNC B0 ;  /* 0x0000000000007941 */ /* 0x000fea0003800000 */
.L_x_113:
[----:B--2--5:R-:W-:Y:S01]  /*4c20*/  IMAD.U32 R5, R20, 0x10000, RZ ;  /* 0x0001000014057824 */ /* 0x024fe200078e00ff */
[----:B------:R-:W-:Y:S01]  /*4c30*/  ISETP.GT.AND P6, PT, R10, RZ, PT ;  /* 0x000000ff0a00720c */ /* 0x000fe20003fc4270 */
[----:B------:R-:W-:Y:S02]  /*4c40*/  BSSY B0, `(.L_x_115) ;  /* 0x000000d000007945 */ /* 0x000fe40003800000 */
        /* <DEDUP_REMOVED lines=12> */
.L_x_116:
[----:B------:R-:W-:Y:S05]  /*4d10*/  BSYNC B0 ;  /* 0x0000000000007941 */ /* 0x000fea0003800000 */
.L_x_115:
[----:B-----5:R-:W-:Y:S01]  /*4d20*/  IMAD.U32 R7, R20, 0x10000, RZ ;  /* 0x0001000014077824 */ /* 0x020fe200078e00ff */
        /* <DEDUP_REMOVED lines=13> */
.L_x_118:
[----:B------:R-:W-:Y:S05]  /*4e00*/  BSYNC B0 ;  /* 0x0000000000007941 */ /* 0x000fea0003800000 */
.L_x_117:
[----:B---3-5:R-:W-:Y:S01]  /*4e10*/  IMAD.U32 R7, R20, 0x10000, RZ ;  /* 0x0001000014077824 */ /* 0x028fe200078e00ff */
        /* <DEDUP_REMOVED lines=8> */
[----:B---3--:R-:W-:Y:S01]  /*4ea0*/  IMAD.X R7, R89, 0x1, R21, P5 ;  /* 0x0000000159077824 */ /* 0x008fe200028e0615 */
[----:B0-----:R-:W-:-:S04]  /*4eb0*/  IADD3 R8, P5, R22, UR22, RZ ;  /* 0x0000001616087c10 */ /* 0x001fc8000ffbe0ff */
[----:B------:R-:W-:Y:S02]  /*4ec0*/  IADD3.X R9, R23, UR4, RZ, P5, !PT ;  /* 0x0000000417097c10 */ /* 0x000fe4000affe4ff */
[----:B------:R-:W-:-:S13]  /*4ed0*/  ISETP.GT.AND P5, PT, R0, 0x88, P6 ;  /* 0x000000880000780c */ /* 0x000fda00037a4270 */
[----:B------:R-:W-:Y:S05]  /*4ee0*/  @!P5 BRA `(.L_x_120) ;  /* 0x000000000004d947 */ /* 0x000fea0003800000 */
[----:B------:R0:W5:Y:S02]  /*4ef0*/  LDG.E.LTC128B.U16 R20, desc[UR12][R8.64] ;  /* 0x0000000c08147981 */ /* 0x000164000c1e1520 */
.L_x_120:
[----:B------:R-:W-:Y:S05]  /*4f00*/  BSYNC B0 ;  /* 0x0000000000007941 */ /* 0x000fea0003800000 */
.L_x_119:
        /* <DEDUP_REMOVED lines=14> */
.L_x_122:
[----:B------:R-:W-:Y:S05]  /*4ff0*/  BSYNC B0 ;  /* 0x0000000000007941 */ /* 0x000fea0003800000 */
.L_x_121:
[----:B---3-5:R-:W-:Y:S01]  /*5000*/  IMAD.U32 R57, R20, 0x10000, RZ ;  /* 0x0001000014397824 */ /* 0x028fe200078e00ff */
        /* <DEDUP_REMOVED lines=13> */
.L_x_124:
[----:B------:R-:W-:Y:S05]  /*50e0*/  BSYNC B0 ;  /* 0x0000000000007941 */ /* 0x000fea0003800000 */
.L_x_123:
        /* <DEDUP_REMOVED lines=8> */
[----:B---3--:R-:W-:Y:S01]  /*5170*/  IMAD.X R59, R13, 0x1, R21, P5 ;  /* 0x000000010d3b7824 */ /* 0x008fe200028e0615 */
[----:B------:R-:W-:-:S13]  /*5180*/  ISETP.GT.AND P5, PT, R0, 0x80, P6 ;  /* 0x000000800000780c */ /* 0x000fda00037a4270 */
[----:B------:R-:W-:Y:S05]  /*5190*/  @!P5 BRA `(.L_x_126) ;  /* 0x00000000000cd947 */ /* 0x000fea0003800000 */
[----:B------:R-:W-:-:S04]  /*51a0*/  IADD3 R112, P6, R18, UR19, RZ ;  /* 0x0000001312707c10 */ /* 0x000fc8000ffde0ff */
[----:B------:R-:W-:-:S05]  /*51b0*/  IADD3.X R113, R19, UR4, RZ, P6, !PT ;  /* 0x0000000413717c10 */ /* 0x000fca000b7fe4ff */
[----:B------:R3:W5:Y:S04]  /*51c0*/  LDG.E.LTC128B.U16 R20, desc[UR12][R112.64] ;  /* 0x0000000c70147981 */ /* 0x000768000c1e1520 */
.L_x_126:
[----:B------:R-:W-:Y:S05]  /*51d0*/  BSYNC B0 ;  /* 0x0000000000007941 */ /* 0x000fea0003800000 */
.L_x_125:
        /* <DEDUP_REMOVED lines=14> */
.L_x_128:
[----:B------:R-:W-:Y:S05]  /*52c0*/  BSYNC B0 ;  /* 0x0000000000007941 */ /* 0x000fea0003800000 */
.L_x_127:
        /* <DEDUP_REMOVED lines=14> */
.L_x_130:
[----:B------:R-:W-:Y:S05]  /*53b0*/  BSYNC B0 ;  /* 0x0000000000007941 */ /* 0x000fea0003800000 */
.L_x_129:
        /* <DEDUP_REMOVED lines=14> */
.L_x_132:
[----:B------:R-:W-:Y:S05]  /*54a0*/  BSYNC B0 ;  /* 0x0000000000007941 */ /* 0x000fea0003800000 */
.L_x_131:
        /* <DEDUP_REMOVED lines=14> */
.L_x_134:
[----:B------:R-:W-:Y:S05]  /*5590*/  BSYNC B0 ;  /* 0x0000000000007941 */ /* 0x000fea0003800000 */
.L_x_133:
        /* <DEDUP_REMOVED lines=14> */
.L_x_136:
[----:B------:R-:W-:Y:S05]  /*5680*/  BSYNC B0 ;  /* 0x0000000000007941 */ /* 0x000fea0003800000 */
.L_x_135:
        /* <DEDUP_REMOVED lines=14> */
.L_x_138:
[----:B------:R-:W-:Y:S05]  /*5770*/  BSYNC B0 ;  /* 0x0000000000007941 */ /* 0x000fea0003800000 */
.L_x_137:
        /* <DEDUP_REMOVED lines=14> */
.L_x_140:
[----:B------:R-:W-:Y:S05]  /*5860*/  BSYNC B0 ;  /* 0x0000000000007941 */ /* 0x000fea0003800000 */
.L_x_139:
        /* <DEDUP_REMOVED lines=14> */
.L_x_142:
[----:B------:R-:W-:Y:S05]  /*5950*/  BSYNC B0 ;  /* 0x0000000000007941 */ /* 0x000fea0003800000 */
.L_x_141:
        /* <DEDUP_REMOVED lines=14> */
.L_x_144:
[----:B------:R-:W-:Y:S05]  /*5a40*/  BSYNC B0 ;  /* 0x0000000000007941 */ /* 0x000fea0003800000 */
.L_x_143:
        /* <DEDUP_REMOVED lines=14> */
.L_x_146:
[----:B------:R-:W-:Y:S05]  /*5b30*/  BSYNC B0 ;  /* 0x0000000000007941 */ /* 0x000fea0003800000 */
.L_x_145:
        /* <DEDUP_REMOVED lines=14> */
.L_x_148:
[----:B------:R-:W-:Y:S05]  /*5c20*/  BSYNC B0 ;  /* 0x0000000000007941 */ /* 0x000fea0003800000 */
.L_x_147:
        /* <DEDUP_REMOVED lines=14> */
.L_x_150:
[----:B------:R-:W-:Y:S05]  /*5d10*/  BSYNC B0 ;  /* 0x0000000000007941 */ /* 0x000fea0003800000 */
.L_x_149:
        /* <DEDUP_REMOVED lines=14> */
.L_x_152:
[----:B------:R-:W-:Y:S05]  /*5e00*/  BSYNC B0 ;  /* 0x0000000000007941 */ /* 0x000fea0003800000 */
.L_x_151:
        /* <DEDUP_REMOVED lines=14> */
.L_x_154:
[----:B------:R-:W-:Y:S05]  /*5ef0*/  BSYNC B0 ;  /* 0x0000000000007941 */ /* 0x000fea0003800000 */
.L_x_153:
        /* <DEDUP_REMOVED lines=14> */
.L_x_156:
[----:B------:R-:W-:Y:S05]  /*5fe0*/  BSYNC B0 ;  /* 0x0000000000007941 */ /* 0x000fea0003800000 */
.L_x_155:
[----:B---3-5:R-:W-:Y:S01]  /*5ff0*/  IMAD.U32 R59, R20, 0x10000, RZ ;  /* 0x00010000143b7824 */ /* 0x028fe200078e00ff */
[----:B------:R-:W-:Y:S03]  /*6000*/  BSSY B0, `(.L_x_157) ;  /* 0x000000c000007945 */ /* 0x000fe60003800000 */
        /* <DEDUP_REMOVED lines=11> */
.L_x_158:
[----:B------:R-:W-:Y:S05]  /*60c0*/  BSYNC B0 ;  /* 0x0000000000007941 */ /* 0x000fea0003800000 */
.L_x_157:
        /* <DEDUP_REMOVED lines=14> */
.L_x_160:
[----:B------:R-:W-:Y:S05]  /*61b0*/  BSYNC B0 ;  /* 0x0000000000007941 */ /* 0x000fea0003800000 */
.L_x_159:
[----:B---3-5:R-:W-:Y:S01]  /*61c0*/  IMAD.U32 R61, R20, 0x10000, RZ ;  /* 0x00010000143d7824 */ /* 0x028fe200078e00ff */
        /* <DEDUP_REMOVED lines=12> */
.L_x_162:
[----:B------:R-:W-:Y:S05]  /*6290*/  BSYNC B0 ;  /* 0x0000000000007941 */ /* 0x000fea0003800000 */
.L_x_161:
        /* <DEDUP_REMOVED lines=13> */
.L_x_164:
[----:B------:R-:W-:Y:S05]  /*6370*/  BSYNC B0 ;  /* 0x0000000000007941 */ /* 0x000fea0003800000 */
.L_x_163:
        /* <DEDUP_REMOVED lines=13> */
.L_x_166:
[----:B------:R-:W-:Y:S05]  /*6450*/  BSYNC B0 ;  /* 0x0000000000007941 */ /* 0x000fea0003800000 */
.L_x_165:
        /* <DEDUP_REMOVED lines=13> */
.L_x_168:
[----:B------:R-:W-:Y:S05]  /*6530*/  BSYNC B0 ;  /* 0x0000000000007941 */ /* 0x000fea0003800000 */
.L_x_167:
        /* <DEDUP_REMOVED lines=13> */
.L_x_170:
[----:B------:R-:W-:Y:S05]  /*6610*/  BSYNC B0 ;  /* 0x0000000000007941 */ /* 0x000fea0003800000 */
.L_x_169:
        /* <DEDUP_REMOVED lines=13> */
.L_x_172:
[----:B------:R-:W-:Y:S05]  /*66f0*/  BSYNC B0 ;  /* 0x0000000000007941 */ /* 0x000fea0003800000 */
.L_x_171:
        /* <DEDUP_REMOVED lines=8> */
[----:B------:R-:W-:-:S04]  /*6780*/  IADD3 R18, P5, R18, UR5, RZ ;  /* 0x0000000512127c10 */ /* 0x000fc8000ffbe0ff */
[----:B------:R-:W-:Y:S02]  /*6790*/  IADD3.X R19, R19, UR4, RZ, P5, !PT ;  /* 0x0000000413137c10 */ /* 0x000fe4000affe4ff */
[----:B------:R-:W-:-:S13]  /*67a0*/  ISETP.GT.AND P5, PT, R0, 0x80, P0 ;  /* 0x000000800000780c */ /* 0x000fda00007a4270 */
[----:B------:R-:W-:Y:S05]  /*67b0*/  @!P5 BRA `(.L_x_174) ;  /* 0x000000000004d947 */ /* 0x000fea0003800000 */
[----:B------:R3:W5:Y:S02]  /*67c0*/  LDG.E.LTC128B.U16 R20, desc[UR12][R18.64] ;  /* 0x0000000c12147981 */ /* 0x000764000c1e1520 */
.L_x_174:
[----:B------:R-:W-:Y:S05]  /*67d0*/  BSYNC B0 ;  /* 0x0000000000007941 */ /* 0x000fea0003800000 */
.L_x_173:
        /* <DEDUP_REMOVED lines=13> */
.L_x_176:
[----:B------:R-:W-:Y:S05]  /*68b0*/  BSYNC B0 ;  /* 0x0000000000007941 */ /* 0x000fea0003800000 */
.L_x_175:
        /* <DEDUP_REMOVED lines=9> */
[----:B---3--:R-:W-:Y:S02]  /*6950*/  IADD3.X R13, R23, UR4, RZ, P5, !PT ;  /* 0x00000004170d7c10 */ /* 0x008fe4000affe4ff */
[----:B------:R-:W-:-:S13]  /*6960*/  ISETP.GT.AND P5, PT, R0, 0x88, P0 ;  /* 0x000000880000780c */ /* 0x000fda00007a4270 */
[----:B------:R-:W-:Y:S05]  /*6970*/  @!P5 BRA `(.L_x_178) ;  /* 0x000000000004d947 */ /* 0x000fea0003800000 */
[----:B------:R3:W5:Y:S02]  /*6980*/  LDG.E.LTC128B.U16 R20, desc[UR12][R12.64] ;  /* 0x0000000c0c147981 */ /* 0x000764000c1e1520 */
.L_x_178:
[----:B------:R-:W-:Y:S05]  /*6990*/  BSYNC B0 ;  /* 0x0000000000007941 */ /* 0x000fea0003800000 */
.L_x_177:
        /* <DEDUP_REMOVED lines=15> */
.L_x_180:
[----:B------:R-:W-:Y:S05]  /*6a90*/  BSYNC B0 ;  /* 0x0000000000007941 */ /* 0x000fea0003800000 */
.L_x_179:
        /* <DEDUP_REMOVED lines=11> */
[----:B-1----:R-:W-:-:S04]  /*6b50*/  IADD3 R22, P6, R4, UR21, RZ ;  /* 0x0000001504167c10 */ /* 0x002fc8000ffde0ff */
[----:B------:R-:W-:-:S05]  /*6b60*/  IADD3.X R23, R5, UR4, RZ, P6, !PT ;  /* 0x0000000405177c10 */ /* 0x000fca000b7fe4ff */
[----:B------:R3:W5:Y:S04]  /*6b70*/  LDG.E.LTC128B.U16 R20, desc[UR12][R22.64] ;  /* 0x0000000c16147981 */ /* 0x000768000c1e1520 */
.L_x_182:
[----:B------:R-:W-:Y:S05]  /*6b80*/  BSYNC B0 ;  /* 0x0000000000007941 */ /* 0x000fea0003800000 */
.L_x_181:
[----:B-1-3-5:R-:W-:Y:S01]  /*6b90*/  IMAD.U32 R23, R20, 0x10000, RZ ;  /* 0x0001000014177824 */ /* 0x02afe200078e00ff */
[----:B------:R-:W-:Y:S01]  /*6ba0*/  ISETP.GT.AND P6, PT, R10, RZ, PT ;  /* 0x000000ff0a00720c */ /* 0x000fe20003fc4270 */
[----:B------:R-:W-:Y:S02]  /*6bb0*/  BSSY B0, `(.L_x_183) ;  /* 0x000000e000007945 */ /* 0x000fe40003800000 */
[----:B------:R-:W-:-:S04]  /*6bc0*/  FMUL R16, R23, R14 ;  /* 0x0000000e17107220 */ /* 0x000fc80000400000 */
[----:B------:R-:W-:-:S05]  /*6bd0*/  FFMA R16, R25, R11, R16 ;  /* 0x0000000b19107223 */ /* 0x000fca0000000010 */
[----:B------:R-:W-:-:S04]  /*6be0*/  F2FP.BF16.F32.PACK_AB R16, RZ, R16 ;  /* 0x00000010ff10723e */ /* 0x000fc800000010ff */
[----:B------:R-:W-:Y:S02]  /*6bf0*/  PRMT R23, R16, 0x7610, R23 ;  /* 0x0000761010177816 */ /* 0x000fe40000000017 */
[----:B------:R-:W-:-:S03]  /*6c00*/  PRMT R16, R20, 0x7610, R16 ;  /* 0x0000761014107816 */ /* 0x000fc60000000010 */
[----:B------:R1:W-:Y:S01]  /*6c10*/  @P5 STG.E.U16 desc[UR12][R60.64], R23 ;  /* 0x000000173c005986 */ /* 0x0003e2000c10150c */
[----:B------:R-:W-:-:S05]  /*6c20*/  IADD3 R22, P5, R6, R17, RZ ;  /* 0x0000001106167210 */ /* 0x000fca0007fbe0ff */
[----:B-1----:R-:W-:Y:S01]  /*6c30*/  IMAD.X R23, R7, 0x1, R21, P5 ;  /* 0x0000000107177824 */ /* 0x002fe200028e0615 */
[----:B------:R-:W-:-:S13]  /*6c40*/  ISETP.GT.AND P5, PT, R0, 0xc8, P6 ;  /* 0x000000c80000780c */ /* 0x000fda00037a4270 */
[----:B------:R-:W-:Y:S05]  /*6c50*/  @!P5 BRA `(.L_x_184) ;  /* 0x00000000000cd947 */ /* 0x000fea0003800000 */
[----:B------:R-:W-:-:S04]  /*6c60*/  IADD3 R16, P6, R8, UR22, RZ ;  /* 0x0000001608107c10 */ /* 0x000fc8000ffde0ff */
[----:B------:R-:W-:-:S05]  /*6c70*/  IADD3.X R17, R9, UR4, RZ, P6, !PT ;  /* 0x0000000409117c10 */ /* 0x000fca000b7fe4ff */
[----:B------:R1:W5:Y:S04]  /*6c80*/  LDG.E.LTC128B.U16 R16, desc[UR12][R16.64] ;  /* 0x0000000c10107981 */ /* 0x000368000c1e1520 */
.L_x_184:
[----:B------:R-:W-:Y:S05]  /*6c90*/  BSYNC B0 ;  /* 0x0000000000007941 */ /* 0x000fea0003800000 */
.L_x_183:
[----:B-1---5:R-:W-:Y:S01]  /*6ca0*/  IMAD.U32 R17, R16, 0x10000, RZ ;  /* 0x0001000010117824 */ /* 0x022fe200078e00ff */
        /* <DEDUP_REMOVED lines=9> */
[----:B-1----:R-:W-:Y:S05]  /*6d40*/  @!P5 BRA `(.L_x_186) ;  /* 0x00000000000cd947 */ /* 0x002fea0003800000 */
[----:B------:R-:W-:-:S04]  /*6d50*/  IADD3 R16, P6, R8, UR21, RZ ;  /* 0x0000001508107c10 */ /* 0x000fc8000ffde0ff */
[----:B------:R-:W-:-:S05]  /*6d60*/  IADD3.X R17, R9, UR4, RZ, P6, !PT ;  /* 0x0000000409117c10 */ /* 0x000fca000b7fe4ff */
[----:B------:R1:W5:Y:S04]  /*6d70*/  LDG.E.LTC128B.U16 R16, desc[UR12][R16.64] ;  /* 0x0000000c10107981 */ /* 0x000368000c1e1520 */
.L_x_186:
[----:B------:R-:W-:Y:S05]  /*6d80*/  BSYNC B0 ;  /* 0x0000000000007941 */ /* 0x000fea0003800000 */
.L_x_185:
        /* <DEDUP_REMOVED lines=12> */
[----:B-1----:R-:W-:-:S05]  /*6e50*/  IADD3.X R17, R5, UR4, RZ, P6, !PT ;  /* 0x0000000405117c10 */ /* 0x002fca000b7fe4ff */
[----:B------:R3:W5:Y:S04]  /*6e60*/  LDG.E.LTC128B.U16 R16, desc[UR12][R16.64] ;  /* 0x0000000c10107981 */ /* 0x000768000c1e1520 */
.L_x_188:
[----:B------:R-:W-:Y:S05]  /*6e70*/  BSYNC B0 ;  /* 0x0000000000007941 */ /* 0x000fea0003800000 */
.L_x_187:
[----:B-----5:R-:W-:Y:S01]  /*6e80*/  IMAD.U32 R15, R16, 0x10000, RZ ;  /* 0x00010000100f7824 */ /* 0x020fe200078e00ff */
[----:B------:R-:W-:Y:S01]  /*6e90*/  ISETP.GT.AND P6, PT, R10, 0x9, PT ;  /* 0x000000090a00780c */ /* 0x000fe20003fc4270 */
[----:B------:R-:W-:Y:S02]  /*6ea0*/  BSSY B0, `(.L_x_189) ;  /* 0x000000e000007945 */ /* 0x000fe40003800000 */
[----:B------:R-:W-:-:S04]  /*6eb0*/  FMUL R15, R15, R14 ;  /* 0x0000000e0f0f7220 */ /* 0x000fc80000400000 */
[----:B------:R-:W-:-:S05]  /*6ec0*/  FFMA R15, R28, R11, R15 ;  /* 0x0000000b1c0f7223 */ /* 0x000fca000000000f */
[----:B------:R-:W-:-:S04]  /*6ed0*/  F2FP.BF16.F32.PACK_AB R15, RZ, R15 ;  /* 0x0000000fff0f723e */ /* 0x000fc800000010ff */
[----:B-1-3--:R-:W-:Y:S02]  /*6ee0*/  PRMT R17, R15, 0x7610, R17 ;  /* 0x000076100f117816 */ /* 0x00afe40000000011 */
[----:B------:R-:W-:-:S03]  /*6ef0*/  PRMT R15, R16, 0x7610, R15 ;  /* 0x00007610100f7816 */ /* 0x000fc6000000000f */
        /* <DEDUP_REMOVED lines=8> */
.L_x_190:
[----:B------:R-:W-:Y:S05]  /*6f80*/  BSYNC B0 ;  /* 0x0000000000007941 */ /* 0x000fea0003800000 */
.L_x_189:
[----:B-1---5:R-:W-:Y:S01]  /*6f90*/  IMAD.U32 R13, R15, 0x10000, RZ ;  /* 0x000100000f0d7824 */ /* 0x022fe200078e00ff */
[----:B------:R-:W-:Y:S01]  /*6fa0*/  ISETP.GT.AND P6, PT, R10, 0x8, PT ;  /* 0x000000080a00780c */ /* 0x000fe20003fc4270 */
        /* <DEDUP_REMOVED lines=14> */
.L_x_192:
[----:B------:R-:W-:Y:S05]  /*7090*/  BSYNC B0 ;  /* 0x0000000000007941 */ /* 0x000fea0003800000 */
.L_x_191:
        /* <DEDUP_REMOVED lines=14> */
.L_x_194:
[----:B------:R-:W-:Y:S05]  /*7180*/  BSYNC B0 ;  /* 0x0000000000007941 */ /* 0x000fea0003800000 */
.L_x_193:
        /* <DEDUP_REMOVED lines=14> */
.L_x_196:
[----:B------:R-:W-:Y:S05]  /*7270*/  BSYNC B0 ;  /* 0x0000000000007941 */ /* 0x000fea0003800000 */
.L_x_195:
        /* <DEDUP_REMOVED lines=14> */
.L_x_198:
[----:B------:R-:W-:Y:S05]  /*7360*/  BSYNC B0 ;  /* 0x0000000000007941 */ /* 0x000fea0003800000 */
.L_x_197:
[----:B-1---5:R-:W-:Y:S01]  /*7370*/  IMAD.U32 R13, R12, 0x10000, RZ ;  /* 0x000100000c0d7824 */ /* 0x022fe200078e00ff */
[----:B------:R-:W-:Y:S01]  /*7380*/  ISETP.GT.AND P6, PT, R10, 0x10, PT ;  /* 0x000000100a00780c */ /* 0x000fe20003fc4270 */
        /* <DEDUP_REMOVED lines=13> */
.L_x_200:
[----:B------:R-:W-:Y:S05]  /*7460*/  BSYNC B0 ;  /* 0x0000000000007941 */ /* 0x000fea0003800000 */
.L_x_199:
        /* <DEDUP_REMOVED lines=14> */
.L_x_202:
[----:B------:R-:W-:Y:S05]  /*7550*/  BSYNC B0 ;  /* 0x0000000000007941 */ /* 0x000fea0003800000 */
.L_x_201:
        /* <DEDUP_REMOVED lines=14> */
.L_x_204:
[----:B------:R-:W-:Y:S05]  /*7640*/  BSYNC B0 ;  /* 0x0000000000007941 */ /* 0x000fea0003800000 */
.L_x_203:
        /* <DEDUP_REMOVED lines=14> */
.L_x_206:
[----:B------:R-:W-:Y:S05]  /*7730*/  BSYNC B0 ;  /* 0x0000000000007941 */ /* 0x000fea0003800000 */
.L_x_205:
        /* <DEDUP_REMOVED lines=15> */
.L_x_208:
[----:B------:R-:W-:Y:S05]  /*7830*/  BSYNC B0 ;  /* 0x0000000000007941 */ /* 0x000fea0003800000 */
.L_x_207:
        /* <DEDUP_REMOVED lines=14> */
.L_x_210:
[----:B------:R-:W-:Y:S05]  /*7920*/  BSYNC B0 ;  /* 0x0000000000007941 */ /* 0x000fea0003800000 */
.L_x_209:
        /* <DEDUP_REMOVED lines=15> */
.L_x_212:
[----:B------:R-:W-:Y:S05]  /*7a20*/  BSYNC B0 ;  /* 0x0000000000007941 */ /* 0x000fea0003800000 */
.L_x_211:
        /* <DEDUP_REMOVED lines=14> */
.L_x_214:
[----:B------:R-:W-:Y:S05]  /*7b10*/  BSYNC B0 ;  /* 0x0000000000007941 */ /* 0x000fea0003800000 */
.L_x_213:
[----:B-1---5:R-:W-:Y:S01]  /*7b20*/  IMAD.U32 R13, R12, 0x10000, RZ ;  /* 0x000100000c0d7824 */ /* 0x022fe200078e00ff */
[----:B------:R-:W-:Y:S01]  /*7b30*/  ISETP.GT.AND P6, PT, R10, 0x20, PT ;  /* 0x000000200a00780c */ /* 0x000fe20003fc4270 */
[----:B------:R-:W-:Y:S02]  /*7b40*/  BSSY B0, `(.L_x_215) ;  /* 0x000000a000007945 */ /* 0x000fe40003800000 */
[----:B------:R-:W-:-:S04]  /*7b50*/  FMUL R20, R13, R14 ;  /* 0x0000000e0d147220 */ /* 0x000fc80000400000 */
[----:B------:R-:W-:-:S05]  /*7b60*/  FFMA R20, R41, R11, R20 ;  /* 0x0000000b29147223 */ /* 0x000fca0000000014 */
[----:B------:R-:W-:-:S05]  /*7b70*/  F2FP.BF16.F32.PACK_AB R20, RZ, R20 ;  /* 0x00000014ff14723e */ /* 0x000fca00000010ff */
[----:B------:R1:W-:Y:S01]  /*7b80*/  @P5 STG.E.U16 desc[UR12][R24.64], R20 ;  /* 0x0000001418005986 */ /* 0x0003e2000c10150c */
[----:B------:R-:W-:-:S13]  /*7b90*/  ISETP.GT.AND P5, PT, R0, 0xc8, P6 ;  /* 0x000000c80000780c */ /* 0x000fda00037a4270 */
[----:B-1----:R-:W-:Y:S05]  /*7ba0*/  @!P5 BRA `(.L_x_216) ;  /* 0x00000000000cd947 */ /* 0x002fea0003800000 */
[----:B------:R-:W-:-:S04]  /*7bb0*/  IADD3 R12, P6, R8, UR14, RZ ;  /* 0x0000000e080c7c10 */ /* 0x000fc8000ffde0ff */
[----:B------:R-:W-:-:S05]  /*7bc0*/  IADD3.X R13, R9, UR4, RZ, P6, !PT ;  /* 0x00000004090d7c10 */ /* 0x000fca000b7fe4ff */
[----:B------:R1:W5:Y:S04]  /*7bd0*/  LDG.E.LTC128B.U16 R12, desc[UR12][R12.64] ;  /* 0x0000000c0c0c7981 */ /* 0x000368000c1e1520 */
.L_x_216:
[----:B------:R-:W-:Y:S05]  /*7be0*/  BSYNC B0 ;  /* 0x0000000000007941 */ /* 0x000fea0003800000 */
.L_x_215:
        /* <DEDUP_REMOVED lines=12> */
.L_x_218:
[----:B------:R-:W-:Y:S05]  /*7cb0*/  BSYNC B0 ;  /* 0x0000000000007941 */ /* 0x000fea0003800000 */
.L_x_217:
        /* <DEDUP_REMOVED lines=15> */
.L_x_220:
[----:B------:R-:W-:Y:S05]  /*7db0*/  BSYNC B0 ;  /* 0x0000000000007941 */ /* 0x000fea0003800000 */
.L_x_219:
[----:B-1---5:R-:W-:Y:S01]  /*7dc0*/  IMAD.U32 R13, R12, 0x10000, RZ ;  /* 0x000100000c0d7824 */ /* 0x022fe200078e00ff */
        /* <DEDUP_REMOVED lines=12> */
.L_x_222:
[----:B------:R-:W-:Y:S05]  /*7e90*/  BSYNC B0 ;  /* 0x0000000000007941 */ /* 0x000fea0003800000 */
.L_x_221:
[----:B-1---5:R-:W-:Y:S01]  /*7ea0*/  IMAD.U32 R13, R12, 0x10000, RZ ;  /* 0x000100000c0d7824 */ /* 0x022fe200078e00ff */
[----:B------:R-:W-:Y:S01]  /*7eb0*/  ISETP.GT.AND P6, PT, R10, 0x28, PT ;  /* 0x000000280a00780c */ /* 0x000fe20003fc4270 */
[----:B------:R-:W-:Y:S02]  /*7ec0*/  BSSY B0, `(.L_x_223) ;  /* 0x000000c000007945 */ /* 0x000fe40003800000 */
[----:B------:R-:W-:Y:S01]  /*7ed0*/  FMUL R10, R13, R14 ;  /* 0x0000000e0d0a7220 */ /* 0x000fe20000400000 */
[----:B------:R-:W-:-:S03]  /*7ee0*/  ISETP.GT.AND P6, PT, R0, 0xc8, P6 ;  /* 0x000000c80000780c */ /* 0x000fc600037c4270 */
[----:B------:R-:W-:-:S05]  /*7ef0*/  FFMA R10, R45, R11, R10 ;  /* 0x0000000b2d0a7223 */ /* 0x000fca000000000a */
[----:B------:R-:W-:-:S04]  /*7f00*/  F2FP.BF16.F32.PACK_AB R10, RZ, R10 ;  /* 0x0000000aff0a723e */ /* 0x000fc800000010ff */
[----:B------:R-:W-:Y:S02]  /*7f10*/  PRMT R13, R10, 0x7610, R13 ;  /* 0x000076100a0d7816 */ /* 0x000fe4000000000d */
[----:B------:R-:W-:-:S03]  /*7f20*/  PRMT R10, R12, 0x7610, R10 ;  /* 0x000076100c0a7816 */ /* 0x000fc6000000000a */
[----:B------:R1:W-:Y:S01]  /*7f30*/  @P5 STG.E.U16 desc[UR12][R18.64], R13 ;  /* 0x0000000d12005986 */ /* 0x0003e2000c10150c */
[----:B------:R-:W-:Y:S05]  /*7f40*/  @!P6 BRA `(.L_x_224) ;  /* 0x00000000000ce947 */ /* 0x000fea0003800000 */
[----:B------:R-:W-:-:S04]  /*7f50*/  IADD3 R12, P5, R8, UR10, RZ ;  /* 0x0000000a080c7c10 */ /* 0x000fc8000ffbe0ff */
[----:B-1----:R-:W-:-:S05]  /*7f60*/  IADD3.X R13, R9, UR4, RZ, P5, !PT ;  /* 0x00000004090d7c10 */ /* 0x002fca000affe4ff */
[----:B------:R3:W5:Y:S04]  /*7f70*/  LDG.E.LTC128B.U16 R10, desc[UR12][R12.64] ;  /* 0x0000000c0c0a7981 */ /* 0x000768000c1e1520 */
.L_x_224:
[----:B------:R-:W-:Y:S05]  /*7f80*/  BSYNC B0 ;  /* 0x0000000000007941 */ /* 0x000fea0003800000 */
.L_x_223:
[----:B-1-3-5:R-:W-:Y:S01]  /*7f90*/  IMAD.U32 R13, R10, 0x10000, RZ ;  /* 0x000100000a0d7824 */ /* 0x02afe200078e00ff */
[----:B------:R-:W-:Y:S01]  /*7fa0*/  IADD3 R12, P5, R6, R101, RZ ;  /* 0x00000065060c7210 */ /* 0x000fe20007fbe0ff */
[----:B------:R-:W-:Y:S01]  /*7fb0*/  BSSY B0, `(.L_x_225) ;  /* 0x000000b000007945 */ /* 0x000fe20003800000 */
[----:B------:R-:W-:Y:S01]  /*7fc0*/  ISETP.GT.AND P4, PT, R0, 0xc8, P4 ;  /* 0x000000c80000780c */ /* 0x000fe20002784270 */
[----:B------:R-:W-:-:S04]  /*7fd0*/  FMUL R13, R13, R14 ;  /* 0x0000000e0d0d7220 */ /* 0x000fc80000400000 */
[----:B------:R-:W-:-:S05]  /*7fe0*/  FFMA R13, R46, R11, R13 ;  /* 0x0000000b2e0d7223 */ /* 0x000fca000000000d */
[----:B------:R-:W-:Y:S01]  /*7ff0*/  F2FP.BF16.F32.PACK_AB R15, RZ, R13 ;  /* 0x0000000dff0f723e */ /* 0x000fe200000010ff */
[----:B------:R-:W-:-:S05]  /*8000*/  IMAD.X R13, R7, 0x1, R21, P5 ;  /* 0x00000001070d7824 */ /* 0x000fca00028e0615 */
[----:B------:R1:W-:Y:S01]  /*8010*/  @P6 STG.E.U16 desc[UR12][R12.64], R15 ;  /* 0x0000000f0c006986 */ /* 0x0003e2000c10150c */
[----:B------:R-:W-:Y:S05]  /*8020*/  @!P4 BRA `(.L_x_226) ;  /* 0x00000000000cc947 */ /* 0x000fea0003800000 */
[----:B-1----:R-:W-:-:S04]  /*8030*/  IADD3 R12, P5, R8, UR9, RZ ;  /* 0x00000009080c7c10 */ /* 0x002fc8000ffbe0ff */
[----:B------:R-:W-:-:S05]  /*8040*/  IADD3.X R13, R9, UR4, RZ, P5, !PT ;  /* 0x00000004090d7c10 */ /* 0x000fca000affe4ff */
[----:B------:R3:W5:Y:S04]  /*8050*/  LDG.E.LTC128B.U16 R10, desc[UR12][R12.64] ;  /* 0x0000000c0c0a7981 */ /* 0x000768000c1e1520 */
.L_x_226:
[----:B------:R-:W-:Y:S05]  /*8060*/  BSYNC B0 ;  /* 0x0000000000007941 */ /* 0x000fea0003800000 */
.L_x_225:
[----:B-1-3-5:R-:W-:Y:S01]  /*8070*/  IMAD.U32 R13, R10, 0x10000, RZ ;  /* 0x000100000a0d7824 */ /* 0x02afe200078e00ff */
[----:B------:R-:W-:Y:S01]  /*8080*/  ISETP.GT.AND P5, PT, R0, 0xc0, P3 ;  /* 0x000000c00000780c */ /* 0x000fe20001fa4270 */
[----:B------:R-:W-:Y:S02]  /*8090*/  BSSY B0, `(.L_x_227) ;  /* 0x000000b000007945 */ /* 0x000fe40003800000 */
[----:B------:R-:W-:-:S04]  /*80a0*/  FMUL R12, R13, R14 ;  /* 0x0000000e0d0c7220 */ /* 0x000fc80000400000 */
[----:B------:R-:W-:Y:S01]  /*80b0*/  FFMA R47, R47, R11, R12 ;  /* 0x0000000b2f2f7223 */ /* 0x000fe2000000000c */
[----:B------:R-:W-:-:S04]  /*80c0*/  IADD3 R12, P6, R6, R103, RZ ;  /* 0x00000067060c7210 */ /* 0x000fc80007fde0ff */
[----:B------:R-:W-:Y:S01]  /*80d0*/  F2FP.BF16.F32.PACK_AB R47, RZ, R47 ;  /* 0x0000002fff2f723e */ /* 0x000fe200000010ff */
[----:B------:R-:W-:-:S05]  /*80e0*/  IMAD.X R13, R7, 0x1, R21, P6 ;  /* 0x00000001070d7824 */ /* 0x000fca00030e0615 */
[----:B------:R1:W-:Y:S01]  /*80f0*/  @P4 STG.E.U16 desc[UR12][R12.64], R47 ;  /* 0x0000002f0c004986 */ /* 0x0003e2000c10150c */
[----:B------:R-:W-:Y:S05]  /*8100*/  @!P5 BRA `(.L_x_228) ;  /* 0x00000000000cd947 */ /* 0x000fea0003800000 */
[----:B-1----:R-:W-:-:S04]  /*8110*/  IADD3 R12, P4, R4, UR8, RZ ;  /* 0x00000008040c7c10 */ /* 0x002fc8000ff9e0ff */
[----:B------:R-:W-:-:S05]  /*8120*/  IADD3.X R13, R5, UR4, RZ, P4, !PT ;  /* 0x00000004050d7c10 */ /* 0x000fca000a7fe4ff */
[----:B------:R3:W5:Y:S04]  /*8130*/  LDG.E.LTC128B.U16 R10, desc[UR12][R12.64] ;  /* 0x0000000c0c0a7981 */ /* 0x000768000c1e1520 */
.L_x_228:
[----:B------:R-:W-:Y:S05]  /*8140*/  BSYNC B0 ;  /* 0x0000000000007941 */ /* 0x000fea0003800000 */
.L_x_227:
        /* <DEDUP_REMOVED lines=13> */
.L_x_230:
[----:B------:R-:W-:Y:S05]  /*8220*/  BSYNC B0 ;  /* 0x0000000000007941 */ /* 0x000fea0003800000 */
.L_x_229:
        /* <DEDUP_REMOVED lines=13> */
.L_x_232:
[----:B------:R-:W-:Y:S05]  /*8300*/  BSYNC B0 ;  /* 0x0000000000007941 */ /* 0x000fea0003800000 */
.L_x_231:
        /* <DEDUP_REMOVED lines=13> */
.L_x_234:
[----:B------:R-:W-:Y:S05]  /*83e0*/  BSYNC B0 ;  /* 0x0000000000007941 */ /* 0x000fea0003800000 */
.L_x_233:
        /* <DEDUP_REMOVED lines=13> */
.L_x_236:
[----:B------:R-:W-:Y:S05]  /*84c0*/  BSYNC B0 ;  /* 0x0000000000007941 */ /* 0x000fea0003800000 */
.L_x_235:
[----:B-1-3-5:R-:W-:Y:S01]  /*84d0*/  IMAD.U32 R13, R10, 0x10000, RZ ;  /* 0x000100000a0d7824 */ /* 0x02afe200078e00ff */
[----:B------:R-:W-:Y:S01]  /*84e0*/  IADD3 R12, P4, R2, R109, RZ ;  /* 0x0000006d020c7210 */ /* 0x000fe20007f9e0ff */
[----:B------:R-:W-:Y:S01]  /*84f0*/  BSSY B0, `(.L_x_237) ;  /* 0x000000b000007945 */ /* 0x000fe20003800000 */
[----:B------:R-:W-:Y:S01]  /*8500*/  ISETP.GT.AND P2, PT, R0, 0xc0, P0 ;  /* 0x000000c00000780c */ /* 0x000fe20000744270 */
[----:B------:R-:W-:-:S04]  /*8510*/  FMUL R13, R13, R14 ;  /* 0x0000000e0d0d7220 */ /* 0x000fc80000400000 */
[----:B------:R-:W-:-:S05]  /*8520*/  FFMA R13, R52, R11, R13 ;  /* 0x0000000b340d7223 */ /* 0x000fca000000000d */
[----:B------:R-:W-:Y:S01]  /*8530*/  F2FP.BF16.F32.PACK_AB R15, RZ, R13 ;  /* 0x0000000dff0f723e */ /* 0x000fe200000010ff */
[----:B------:R-:W-:Y:S01]  /*8540*/  IMAD.X R13, R3, 0x1, R21, P4 ;  /* 0x00000001030d7824 */ /* 0x000fe200020e0615 */
[----:B--2---:R-:W-:-:S04]  /*8550*/  IADD3 R4, P4, R4, UR5, RZ ;  /* 0x0000000504047c10 */ /* 0x004fc8000ff9e0ff */
[----:B------:R1:W-:Y:S01]  /*8560*/  @P3 STG.E.U16 desc[UR12][R12.64], R15 ;  /* 0x0000000f0c003986 */ /* 0x0003e2000c10150c */
[----:B------:R-:W-:Y:S01]  /*8570*/  IADD3.X R5, R5, UR4, RZ, P4, !PT ;  /* 0x0000000405057c10 */ /* 0x000fe2000a7fe4ff */
[----:B------:R-:W-:Y:S07]  /*8580*/  @!P2 BRA `(.L_x_238) ;  /* 0x000000000004a947 */ /* 0x000fee0003800000 */
[----:B------:R2:W5:Y:S02]  /*8590*/  LDG.E.LTC128B.U16 R10, desc[UR12][R4.64] ;  /* 0x0000000c040a7981 */ /* 0x000564000c1e1520 */
.L_x_238:
[----:B------:R-:W-:Y:S05]  /*85a0*/  BSYNC B0 ;  /* 0x0000000000007941 */ /* 0x000fea0003800000 */
.L_x_237:
[----:B--2--5:R-:W-:Y:S01]  /*85b0*/  IMAD.U32 R5, R10, 0x10000, RZ ;  /* 0x000100000a057824 */ /* 0x024fe200078e00ff */
[----:B------:R-:W-:Y:S01]  /*85c0*/  IADD3 R2, P3, R2, R111, RZ ;  /* 0x0000006f02027210 */ /* 0x000fe20007f7e0ff */
[----:B------:R-:W-:Y:S01]  /*85d0*/  BSSY B0, `(.L_x_239) ;  /* 0x000000b000007945 */ /* 0x000fe20003800000 */
[----:B------:R-:W-:Y:S01]  /*85e0*/  ISETP.GT.AND P1, PT, R0, 0xc8, P1 ;  /* 0x000000c80000780c */ /* 0x000fe20000f24270 */
[----:B------:R-:W-:Y:S02]  /*85f0*/  FMUL R4, R5, R14 ;  /* 0x0000000e05047220 */ /* 0x000fe40000400000 */
[----:B------:R-:W-:Y:S02]  /*8600*/  IMAD.X R3, R3, 0x1, R21, P3 ;  /* 0x0000000103037824 */ /* 0x000fe400018e0615 */
[----:B------:R-:W-:-:S05]  /*8610*/  FFMA R4, R53, R11, R4 ;  /* 0x0000000b35047223 */ /* 0x000fca0000000004 */
[----:B------:R-:W-:-:S05]  /*8620*/  F2FP.BF16.F32.PACK_AB R4, RZ, R4 ;  /* 0x00000004ff04723e */ /* 0x000fca00000010ff */
[----:B------:R2:W-:Y:S01]  /*8630*/  @P2 STG.E.U16 desc[UR12][R2.64], R4 ;  /* 0x0000000402002986 */ /* 0x0005e2000c10150c */
[----:B------:R-:W-:Y:S05]  /*8640*/  @!P1 BRA `(.L_x_240) ;  /* 0x00000000000c9947 */ /* 0x000fea0003800000 */
[----:B--2---:R-:W-:-:S04]  /*8650*/  IADD3 R2, P2, R8, UR6, RZ ;  /* 0x0000000608027c10 */ /* 0x004fc8000ff5e0ff */
[----:B------:R-:W-:-:S05]  /*8660*/  IADD3.X R3, R9, UR4, RZ, P2, !PT ;  /* 0x0000000409037c10 */ /* 0x000fca00097fe4ff */
[----:B------:R3:W5:Y:S04]  /*8670*/  LDG.E.LTC128B.U16 R10, desc[UR12][R2.64] ;  /* 0x0000000c020a7981 */ /* 0x000768000c1e1520 */
.L_x_240:
[----:B------:R-:W-:Y:S05]  /*8680*/  BSYNC B0 ;  /* 0x0000000000007941 */ /* 0x000fea0003800000 */
.L_x_239:
[----:B--23-5:R-:W-:Y:S01]  /*8690*/  IMAD.U32 R3, R10, 0x10000, RZ ;  /* 0x000100000a037824 */ /* 0x02cfe200078e00ff */
[----:B------:R-:W-:Y:S01]  /*86a0*/  IADD3 R2, P2, R6, R109, RZ ;  /* 0x0000006d06027210 */ /* 0x000fe20007f5e0ff */
[----:B------:R-:W-:Y:S01]  /*86b0*/  BSSY B0, `(.L_x_241) ;  /* 0x000000c000007945 */ /* 0x000fe20003800000 */
[----:B------:R-:W-:Y:S01]  /*86c0*/  ISETP.GT.AND P0, PT, R0, 0xc8, P0 ;  /* 0x000000c80000780c */ /* 0x000fe20000704270 */
[----:B------:R-:W-:-:S04]  /*86d0*/  FMUL R3, R3, R14 ;  /* 0x0000000e03037220 */ /* 0x000fc80000400000 */
[----:B------:R-:W-:-:S05]  /*86e0*/  FFMA R3, R54, R11, R3 ;  /* 0x0000000b36037223 */ /* 0x000fca0000000003 */
[----:B------:R-:W-:Y:S01]  /*86f0*/  F2FP.BF16.F32.PACK_AB R5, RZ, R3 ;  /* 0x00000003ff05723e */ /* 0x000fe200000010ff */
[----:B------:R-:W-:Y:S01]  /*8700*/  IMAD.X R3, R7, 0x1, R21, P2 ;  /* 0x0000000107037824 */ /* 0x000fe200010e0615 */
[----:B------:R-:W-:Y:S02]  /*8710*/  IADD3 R4, P2, R8, UR5, RZ ;  /* 0x0000000508047c10 */ /* 0x000fe4000ff5e0ff */
[----:B------:R-:W-:Y:S02]  /*8720*/  PRMT R0, R5, 0x7610, R0 ;  /* 0x0000761005007816 */ /* 0x000fe40000000000 */
[----:B------:R-:W-:-:S03]  /*8730*/  IADD3.X R5, R9, UR4, RZ, P2, !PT ;  /* 0x0000000409057c10 */ /* 0x000fc600097fe4ff */
[----:B------:R2:W-:Y:S01]  /*8740*/  @P1 STG.E.U16 desc[UR12][R2.64], R0 ;  /* 0x0000000002001986 */ /* 0x0005e2000c10150c */
[----:B------:R-:W-:Y:S05]  /*8750*/  @!P0 BRA `(.L_x_242) ;  /* 0x0000000000048947 */ /* 0x000fea0003800000 */
[----:B------:R3:W5:Y:S02]  /*8760*/  LDG.E.LTC128B.U16 R10, desc[UR12][R4.64] ;  /* 0x0000000c040a7981 */ /* 0x000764000c1e1520 */
.L_x_242:
[----:B------:R-:W-:Y:S05]  /*8770*/  BSYNC B0 ;  /* 0x0000000000007941 */ /* 0x000fea0003800000 */
.L_x_241:
[----:B--2--5:R-:W-:Y:S01]  /*8780*/  IMAD.U32 R3, R10, 0x10000, RZ ;  /* 0x000100000a037824 */ /* 0x024fe200078e00ff */
[----:B------:R-:W-:-:S03]  /*8790*/  IADD3 R2, P1, R6, R111, RZ ;  /* 0x0000006f06027210 */ /* 0x000fc60007f3e0ff */
[----:B------:R-:W-:-:S04]  /*87a0*/  FMUL R14, R3, R14 ;  /* 0x0000000e030e7220 */ /* 0x000fc80000400000 */
[----:B------:R-:W-:Y:S01]  /*87b0*/  FFMA R14, R55, R11, R14 ;  /* 0x0000000b370e7223 */ /* 0x000fe2000000000e */
[----:B------:R-:W-:Y:S06]  /*87c0*/  @!P0 EXIT ;  /* 0x000000000000894d */ /* 0x000fec0003800000 */
[----:B------:R-:W-:Y:S01]  /*87d0*/  F2FP.BF16.F32.PACK_AB R14, RZ, R14 ;  /* 0x0000000eff0e723e */ /* 0x000fe200000010ff */
[----:B------:R-:W-:-:S05]  /*87e0*/  IMAD.X R3, R7, 0x1, R21, P1 ;  /* 0x0000000107037824 */ /* 0x000fca00008e0615 */
[----:B------:R-:W-:Y:S01]  /*87f0*/  STG.E.U16 desc[UR12][R2.64], R14 ;  /* 0x0000000e02007986 */ /* 0x000fe2000c10150c */
[----:B------:R-:W-:Y:S05]  /*8800*/  EXIT ;  /* 0x000000000000794d */ /* 0x000fea0003800000 */
.L_x_22:
[----:B------:R-:W-:Y:S01]  /*8810*/  ULDC.64 UR4, c[0x0][0x650] ;  /* 0x0001940000047ab9 */ /* 0x000fe20000000a00 */
[-C--:B------:R-:W-:Y:S01]  /*8820*/  FMUL R120, R120, R11.reuse ;  /* 0x0000000b78787220 */ /* 0x080fe20000400000 */
[----:B------:R-:W-:Y:S01]  /*8830*/  LEA R2, P1, R18, UR4, 0x1 ;  /* 0x0000000412027c11 */ /* 0x000fe2000f8208ff */
[-C--:B------:R-:W-:Y:S01]  /*8840*/  FMUL R121, R121, R11.reuse ;  /* 0x0000000b79797220 */ /* 0x080fe20000400000 */
[----:B------:R-:W-:Y:S01]  /*8850*/  ISETP.GT.AND P4, PT, R10, 0x1, PT ;  /* 0x000000010a00780c */ /* 0x000fe20003f84270 */
[-C--:B------:R-:W-:Y:S01]  /*8860*/  FMUL R122, R122, R11.reuse ;  /* 0x0000000b7a7a7220 */ /* 0x080fe20000400000 */
[----:B------:R-:W-:Y:S01]  /*8870*/  F2FP.BF16.F32.PACK_AB R120, RZ, R120 ;  /* 0x00000078ff78723e */ /* 0x000fe200000010ff */
[-C--:B------:R-:W-:Y:S01]  /*8880*/  FMUL R123, R123, R11.reuse ;  /* 0x0000000b7b7b7220 */ /* 0x080fe20000400000 */
[----:B------:R-:W-:Y:S01]  /*8890*/  LEA.HI.X R3, R18, UR5, R21, 0x1, P1 ;  /* 0x0000000512037c11 */ /* 0x000fe200088f0c15 */
[-C--:B------:R-:W-:Y:S01]  /*88a0*/  FMUL R124, R124, R11.reuse ;  /* 0x0000000b7c7c7220 */ /* 0x080fe20000400000 */
[----:B------:R-:W-:Y:S01]  /*88b0*/  ISETP.GT.AND P2, PT, R10, RZ, PT ;  /* 0x000000ff0a00720c */ /* 0x000fe20003f44270 */
[-C--:B------:R-:W-:Y:S01]  /*88c0*/  FMUL R125, R125, R11.reuse ;  /* 0x0000000b7d7d7220 */ /* 0x080fe20000400000 */
[C---:B------:R-:W-:Y:S01]  /*88d0*/  ISETP.GT.AND P1, PT, R0.reuse, RZ, P4 ;  /* 0x000000ff0000720c */ /* 0x040fe20002724270 */
[----:B------:R-:W-:Y:S01]  /*88e0*/  @P0 STG.E.U16 desc[UR12][R2.64], R120 ;  /* 0x0000007802000986 */ /* 0x000fe2000c10150c */
[----:B------:R-:W-:Y:S01]  /*88f0*/  ISETP.GT.AND P2, PT, R0, 0x8, P2 ;  /* 0x000000080000780c */ /* 0x000fe20001744270 */
[-C--:B------:R-:W-:Y:S01]  /*8900*/  FMUL R126, R126, R11.reuse ;  /* 0x0000000b7e7e7220 */ /* 0x080fe20000400000 */
[----:B------:R-:W-:Y:S01]  /*8910*/  ISETP.GT.AND P0, PT, R0, 0x8, P4 ;  /* 0x000000080000780c */ /* 0x000fe20002704270 */
[-C--:B------:R-:W-:Y:S01]  /*8920*/  FMUL R127, R127, R11.reuse ;  /* 0x0000000b7f7f7220 */ /* 0x080fe20000400000 */
[----:B------:R-:W-:Y:S01]  /*8930*/  SHF.L.U64.HI R15, R16, 0x1, R15 ;  /* 0x00000001100f7819 */ /* 0x000fe2000001020f */
[-C--:B------:R-:W-:Y:S01]  /*8940*/  FMUL R128, R128, R11.reuse ;  /* 0x0000000b80807220 */ /* 0x080fe20000400000 */
[----:B------:R-:W-:Y:S01]  /*8950*/  LEA R4, P3, R16, R2, 0x1 ;  /* 0x0000000210047211 */ /* 0x000fe200078608ff */
[----:B------:R-:W-:Y:S01]  /*8960*/  FMUL R129, R129, R11 ;  /* 0x0000000b81817220 */ /* 0x000fe20000400000 */
[----:B------:R-:W-:Y:S01]  /*8970*/  F2FP.BF16.F32.PACK_AB R121, RZ, R121 ;  /* 0x00000079ff79723e */ /* 0x000fe200000010ff */
[----:B------:R-:W-:Y:S01]  /*8980*/  FMUL R130, R130, R11 ;  /* 0x0000000b82827220 */ /* 0x000fe20000400000 */
[----:B------:R-:W-:Y:S01]  /*8990*/  F2FP.BF16.F32.PACK_AB R122, RZ, R122 ;  /* 0x0000007aff7a723e */ /* 0x000fe200000010ff */
[----:B------:R-:W-:Y:S01]  /*89a0*/  IMAD.X R5, R15, 0x1, R3, P3 ;  /* 0x000000010f057824 */ /* 0x000fe200018e0603 */
[----:B------:R-:W-:Y:S01]  /*89b0*/  F2FP.BF16.F32.PACK_AB R123, RZ, R123 ;  /* 0x0000007bff7b723e */ /* 0x000fe200000010ff */
[----:B------:R-:W-:Y:S01]  /*89c0*/  @P1 STG.E.U16 desc[UR12][R2.64+0x2], R121 ;  /* 0x0000027902001986 */ /* 0x000fe2000c10150c */
[C---:B------:R-:W-:Y:S01]  /*89d0*/  ISETP.GT.AND P5, PT, R10.reuse, 0x8, PT ;  /* 0x000000080a00780c */ /* 0x040fe20003fa4270 */
[-C--:B------:R-:W-:Y:S01]  /*89e0*/  FMUL R131, R131, R11.reuse ;  /* 0x0000000b83837220 */ /* 0x080fe20000400000 */
[----:B------:R-:W-:Y:S01]  /*89f0*/  ISETP.GT.AND P4, PT, R10, 0x9, PT ;  /* 0x000000090a00780c */ /* 0x000fe20003f84270 */
[----:B------:R-:W-:Y:S01]  /*8a00*/  @P2 STG.E.U16 desc[UR12][R4.64], R122 ;  /* 0x0000007a04002986 */ /* 0x000fe2000c10150c */
[----:B------:R-:W-:Y:S01]  /*8a10*/  ISETP.GT.AND P1, PT, R0, RZ, P5 ;  /* 0x000000ff0000720c */ /* 0x000fe20002f24270 */
[----:B------:R-:W-:Y:S01]  /*8a20*/  IMAD.SHL.U32 R9, R12, 0x80, RZ ;  /* 0x000000800c097824 */ /* 0x000fe200078e00ff */
[C---:B------:R-:W-:Y:S01]  /*8a30*/  ISETP.GT.AND P2, PT, R0.reuse, RZ, P4 ;  /* 0x000000ff0000720c */ /* 0x040fe20002744270 */
[----:B------:R-:W-:Y:S01]  /*8a40*/  @P0 STG.E.U16 desc[UR12][R4.64+0x2], R123 ;  /* 0x0000027b04000986 */ /* 0x000fe2000c10150c */
[----:B------:R-:W-:Y:S01]  /*8a50*/  ISETP.GT.AND P0, PT, R0, 0x8, P5 ;  /* 0x000000080000780c */ /* 0x000fe20002f04270 */
[-C--:B------:R-:W-:Y:S01]  /*8a60*/  FMUL R132, R132, R11.reuse ;  /* 0x0000000b84847220 */ /* 0x080fe20000400000 */
[----:B------:R-:W-:Y:S01]  /*8a70*/  F2FP.BF16.F32.PACK_AB R124, RZ, R124 ;  /* 0x0000007cff7c723e */ /* 0x000fe200000010ff */
[----:B------:R-:W-:Y:S01]  /*8a80*/  FMUL R133, R133, R11 ;  /* 0x0000000b85857220 */ /* 0x000fe20000400000 */
[----:B------:R-:W-:Y:S01]  /*8a90*/  F2FP.BF16.F32.PACK_AB R125, RZ, R125 ;  /* 0x0000007dff7d723e */ /* 0x000fe200000010ff */
[-C--:B------:R-:W-:Y:S01]  /*8aa0*/  FMUL R134, R134, R11.reuse ;  /* 0x0000000b86867220 */ /* 0x080fe20000400000 */
[----:B------:R-:W-:Y:S01]  /*8ab0*/  F2FP.BF16.F32.PACK_AB R126, RZ, R126 ;  /* 0x0000007eff7e723e */ /* 0x000fe200000010ff */
[-C--:B------:R-:W-:Y:S01]  /*8ac0*/  FMUL R135, R135, R11.reuse ;  /* 0x0000000b87877220 */ /* 0x080fe20000400000 */
[----:B------:R-:W-:Y:S01]  /*8ad0*/  ISETP.GT.AND P3, PT, R10, 0x10, PT ;  /* 0x000000100a00780c */ /* 0x000fe20003f64270 */
[----:B------:R-:W-:Y:S01]  /*8ae0*/  @P1 STG.E.U16 desc[UR12][R2.64+0x10], R124 ;  /* 0x0000107c02001986 */ /* 0x000fe2000c10150c */
[----:B------:R-:W-:Y:S01]  /*8af0*/  ISETP.GT.AND P1, PT, R0, 0x8, P4 ;  /* 0x000000080000780c */ /* 0x000fe20002724270 */
[----:B------:R-:W-:Y:S01]  /*8b00*/  FMUL R136, R136, R11 ;  /* 0x0000000b88887220 */ /* 0x000fe20000400000 */
[----:B------:R-:W-:Y:S01]  /*8b10*/  F2FP.BF16.F32.PACK_AB R127, RZ, R127 ;  /* 0x0000007fff7f723e */ /* 0x000fe200000010ff */
[----:B------:R-:W-:Y:S01]  /*8b20*/  @P2 STG.E.U16 desc[UR12][R2.64+0x12], R125 ;  /* 0x0000127d02002986 */ /* 0x000fe2000c10150c */
[----:B------:R-:W-:Y:S01]  /*8b30*/  F2FP.BF16.F32.PACK_AB R128, RZ, R128 ;  /* 0x00000080ff80723e */ /* 0x000fe200000010ff */
[-C--:B------:R-:W-:Y:S01]  /*8b40*/  FMUL R137, R137, R11.reuse ;  /* 0x0000000b89897220 */ /* 0x080fe20000400000 */
[----:B------:R-:W-:Y:S01]  /*8b50*/  ISETP.GT.AND P2, PT, R10, 0x11, PT ;  /* 0x000000110a00780c */ /* 0x000fe20003f44270 */
[----:B------:R-:W-:Y:S01]  /*8b60*/  @P0 STG.E.U16 desc[UR12][R4.64+0x10], R126 ;  /* 0x0000107e04000986 */ /* 0x000fe2000c10150c */
[----:B------:R-:W-:Y:S01]  /*8b70*/  ISETP.GT.AND P0, PT, R0, RZ, P3 ;  /* 0x000000ff0000720c */ /* 0x000fe20001f04270 */
[----:B------:R-:W-:Y:S01]  /*8b80*/  FMUL R138, R138, R11 ;  /* 0x0000000b8a8a7220 */ /* 0x000fe20000400000 */
[----:B------:R-:W-:Y:S01]  /*8b90*/  F2FP.BF16.F32.PACK_AB R129, RZ, R129 ;  /* 0x00000081ff81723e */ /* 0x000fe200000010ff */
[----:B------:R-:W-:Y:S01]  /*8ba0*/  FMUL R139, R139, R11 ;  /* 0x0000000b8b8b7220 */ /* 0x000fe20000400000 */
[----:B------:R-:W-:Y:S01]  /*8bb0*/  F2FP.BF16.F32.PACK_AB R130, RZ, R130 ;  /* 0x00000082ff82723e */ /* 0x000fe200000010ff */
[----:B------:R-:W-:Y:S01]  /*8bc0*/  @P1 STG.E.U16 desc[UR12][R4.64+0x12], R127 ;  /* 0x0000127f04001986 */ /* 0x000fe2000c10150c */
[----:B------:R-:W-:Y:S01]  /*8bd0*/  F2FP.BF16.F32.PACK_AB R131, RZ, R131 ;  /* 0x00000083ff83723e */ /* 0x000fe200000010ff */
[-C--:B------:R-:W-:Y:S01]  /*8be0*/  FMUL R140, R140, R11.reuse ;  /* 0x0000000b8c8c7220 */ /* 0x080fe20000400000 */
[----:B------:R-:W-:Y:S01]  /*8bf0*/  SHF.L.U64.HI R13, R12, 0x7, R13 ;  /* 0x000000070c0d7819 */ /* 0x000fe2000001020d */
[-C--:B------:R-:W-:Y:S01]  /*8c00*/  FMUL R141, R141, R11.reuse ;  /* 0x0000000b8d8d7220 */ /* 0x080fe20000400000 */
[----:B------:R-:W-:Y:S01]  /*8c10*/  LOP3.LUT R15, R9, 0x2, RZ, 0xfc, !PT ;  /* 0x00000002090f7812 */ /* 0x000fe200078efcff */
[-C--:B------:R-:W-:Y:S01]  /*8c20*/  FMUL R142, R142, R11.reuse ;  /* 0x0000000b8e8e7220 */ /* 0x080fe20000400000 */
[----:B------:R-:W-:Y:S01]  /*8c30*/  F2FP.BF16.F32.PACK_AB R132, RZ, R132 ;  /* 0x00000084ff84723e */ /* 0x000fe200000010ff */
[----:B------:R0:W-:Y:S01]  /*8c40*/  @P0 STG.E.U16 desc[UR12][R2.64+0x20], R128 ;  /* 0x0000208002000986 */ /* 0x0001e2000c10150c */
[----:B------:R-:W-:Y:S01]  /*8c50*/  ISETP.GT.AND P0, PT, R0, RZ, P2 ;  /* 0x000000ff0000720c */ /* 0x000fe20001704270 */
[-C--:B------:R-:W-:Y:S01]  /*8c60*/  FMUL R143, R143, R11.reuse ;  /* 0x0000000b8f8f7220 */ /* 0x080fe20000400000 */
[----:B------:R-:W-:Y:S01]  /*8c70*/  ISETP.GT.AND P1, PT, R10, 0x19, PT ;  /* 0x000000190a00780c */ /* 0x000fe20003f24270 */
[----:B------:R-:W-:Y:S01]  /*8c80*/  FMUL R144, R144, R11 ;  /* 0x0000000b90907220 */ /* 0x000fe20000400000 */
[----:B------:R-:W-:Y:S01]  /*8c90*/  F2FP.BF16.F32.PACK_AB R133, RZ, R133 ;  /* 0x00000085ff85723e */ /* 0x000fe200000010ff */
[-C--:B------:R-:W-:Y:S01]  /*8ca0*/  FMUL R145, R145, R11.reuse ;  /* 0x0000000b91917220 */ /* 0x080fe20000400000 */
[----:B------:R-:W-:Y:S01]  /*8cb0*/  F2FP.BF16.F32.PACK_AB R134, RZ, R134 ;  /* 0x00000086ff86723e */ /* 0x000fe200000010ff */
[----:B------:R-:W-:Y:S01]  /*8cc0*/  FMUL R146, R146, R11 ;  /* 0x0000000b92927220 */ /* 0x000fe20000400000 */
[----:B------:R-:W-:Y:S01]  /*8cd0*/  F2FP.BF16.F32.PACK_AB R135, RZ, R135 ;  /* 0x00000087ff87723e */ /* 0x000fe200000010ff */
[-C--:B------:R-:W-:Y:S01]  /*8ce0*/  FMUL R147, R147, R11.reuse ;  /* 0x0000000b93937220 */ /* 0x080fe20000400000 */
[----:B------:R-:W-:Y:S01]  /*8cf0*/  F2FP.BF16.F32.PACK_AB R136, RZ, R136 ;  /* 0x00000088ff88723e */ /* 0x000fe200000010ff */
[----:B------:R-:W-:Y:S01]  /*8d00*/  FMUL R148, R148, R11 ;  /* 0x0000000b94947220 */ /* 0x000fe20000400000 */
[----:B------:R-:W-:Y:S01]  /*8d10*/  F2FP.BF16.F32.PACK_AB R137, RZ, R137 ;  /* 0x00000089ff89723e */ /* 0x000fe200000010ff */
[----:B------:R1:W-:Y:S01]  /*8d20*/  @P0 STG.E.U16 desc[UR12][R2.64+0x22], R129 ;  /* 0x0000228102000986 */ /* 0x0003e2000c10150c */
[----:B------:R-:W-:Y:S01]  /*8d30*/  ISETP.GT.AND P0, PT, R0, 0x8, P3 ;  /* 0x000000080000780c */ /* 0x000fe20001f04270 */
[-C--:B------:R-:W-:Y:S01]  /*8d40*/  FMUL R149, R149, R11.reuse ;  /* 0x0000000b95957220 */ /* 0x080fe20000400000 */
[----:B------:R-:W-:Y:S01]  /*8d50*/  F2FP.BF16.F32.PACK_AB R138, RZ, R138 ;  /* 0x0000008aff8a723e */ /* 0x000fe200000010ff */
[----:B------:R-:W-:Y:S01]  /*8d60*/  FMUL R150, R150, R11 ;  /* 0x0000000b96967220 */ /* 0x000fe20000400000 */
[----:B------:R-:W-:Y:S01]  /*8d70*/  F2FP.BF16.F32.PACK_AB R139, RZ, R139 ;  /* 0x0000008bff8b723e */ /* 0x000fe200000010ff */
[-C--:B------:R-:W-:Y:S01]  /*8d80*/  FMUL R151, R151, R11.reuse ;  /* 0x0000000b97977220 */ /* 0x080fe20000400000 */
[----:B------:R-:W-:Y:S01]  /*8d90*/  ISETP.GT.AND P5, PT, R10, 0x28, PT ;  /* 0x000000280a00780c */ /* 0x000fe20003fa4270 */
[-C--:B------:R-:W-:Y:S01]  /*8da0*/  FMUL R88, R88, R11.reuse ;  /* 0x0000000b58587220 */ /* 0x080fe20000400000 */
[----:B------:R-:W-:Y:S01]  /*8db0*/  F2FP.BF16.F32.PACK_AB R140, RZ, R140 ;  /* 0x0000008cff8c723e */ /* 0x000fe200000010ff */
[-C--:B------:R-:W-:Y:S01]  /*8dc0*/  FMUL R89, R89, R11.reuse ;  /* 0x0000000b59597220 */ /* 0x080fe20000400000 */
[----:B------:R-:W-:Y:S01]  /*8dd0*/  ISETP.GT.AND P4, PT, R10, 0x29, PT ;  /* 0x000000290a00780c */ /* 0x000fe20003f84270 */
[----:B------:R-:W-:Y:S01]  /*8de0*/  FMUL R90, R90, R11 ;  /* 0x0000000b5a5a7220 */ /* 0x000fe20000400000 */
[----:B------:R-:W-:Y:S01]  /*8df0*/  F2FP.BF16.F32.PACK_AB R141, RZ, R141 ;  /* 0x0000008dff8d723e */ /* 0x000fe200000010ff */
[----:B------:R-:W-:Y:S01]  /*8e00*/  @P0 STG.E.U16 desc[UR12][R4.64+0x20], R130 ;  /* 0x0000208204000986 */ /* 0x000fe2000c10150c */
[----:B------:R-:W-:Y:S01]  /*8e10*/  ISETP.GT.AND P0, PT, R0, 0x8, P2 ;  /* 0x000000080000780c */ /* 0x000fe20001704270 */
[-C--:B------:R-:W-:Y:S01]  /*8e20*/  FMUL R91, R91, R11.reuse ;  /* 0x0000000b5b5b7220 */ /* 0x080fe20000400000 */
[----:B------:R-:W-:Y:S01]  /*8e30*/  ISETP.GT.AND P2, PT, R10, 0x18, PT ;  /* 0x000000180a00780c */ /* 0x000fe20003f44270 */
        /* <DEDUP_REMOVED lines=8> */
[----:B------:R-:W-:Y:S01]  /*8ec0*/  FMUL R96, R96, R11 ;  /* 0x0000000b60607220 */ /* 0x000fe20000400000 */
[----:B------:R-:W-:Y:S01]  /*8ed0*/  F2FP.BF16.F32.PACK_AB R145, RZ, R145 ;  /* 0x00000091ff91723e */ /* 0x000fe200000010ff */
[----:B------:R-:W-:Y:S01]  /*8ee0*/  @P0 STG.E.U16 desc[UR12][R4.64+0x22], R131 ;  /* 0x0000228304000986 */ /* 0x000fe2000c10150c */
[----:B------:R-:W-:Y:S01]  /*8ef0*/  IADD3 R6, P0, R9, R2, RZ ;  /* 0x0000000209067210 */ /* 0x000fe20007f1e0ff */
[-C--:B------:R-:W-:Y:S01]  /*8f00*/  FMUL R97, R97, R11.reuse ;  /* 0x0000000b61617220 */ /* 0x080fe20000400000 */
[----:B------:R-:W-:Y:S01]  /*8f10*/  F2FP.BF16.F32.PACK_AB R146, RZ, R146 ;  /* 0x00000092ff92723e */ /* 0x000fe200000010ff */
[----:B------:R-:W-:Y:S01]  /*8f20*/  FMUL R98, R98, R11 ;  /* 0x0000000b62627220 */ /* 0x000fe20000400000 */
[----:B------:R-:W-:Y:S01]  /*8f30*/  F2FP.BF16.F32.PACK_AB R147, RZ, R147 ;  /* 0x00000093ff93723e */ /* 0x000fe200000010ff */
[--C-:B------:R-:W-:Y:S01]  /*8f40*/  IMAD.X R7, R13, 0x1, R3.reuse, P0 ;  /* 0x000000010d077824 */ /* 0x100fe200000e0603 */
[----:B------:R-:W-:Y:S01]  /*8f50*/  IADD3 R18, P0, R15, R2, RZ ;  /* 0x000000020f127210 */ /* 0x000fe20007f1e0ff */
[-C--:B------:R-:W-:Y:S01]  /*8f60*/  FMUL R99, R99, R11.reuse ;  /* 0x0000000b63637220 */ /* 0x080fe20000400000 */
[----:B------:R-:W-:Y:S01]  /*8f70*/  F2FP.BF16.F32.PACK_AB R148, RZ, R148 ;  /* 0x00000094ff94723e */ /* 0x000fe200000010ff */
[----:B------:R-:W-:Y:S01]  /*8f80*/  FMUL R100, R100, R11 ;  /* 0x0000000b64647220 */ /* 0x000fe20000400000 */
[----:B------:R-:W-:Y:S01]  /*8f90*/  F2FP.BF16.F32.PACK_AB R149, RZ, R149 ;  /* 0x00000095ff95723e */ /* 0x000fe200000010ff */
[----:B------:R-:W-:Y:S01]  /*8fa0*/  IMAD.X R19, R13, 0x1, R3, P0 ;  /* 0x000000010d137824 */ /* 0x000fe200000e0603 */
[----:B------:R-:W-:Y:S01]  /*8fb0*/  ISETP.GT.AND P0, PT, R0, RZ, P2 ;  /* 0x000000ff0000720c */ /* 0x000fe20001704270 */
[-C--:B------:R-:W-:Y:S01]  /*8fc0*/  FMUL R101, R101, R11.reuse ;  /* 0x0000000b65657220 */ /* 0x080fe20000400000 */
[----:B------:R-:W-:Y:S01]  /*8fd0*/  F2FP.BF16.F32.PACK_AB R150, RZ, R150 ;  /* 0x00000096ff96723e */ /* 0x000fe200000010ff */
[----:B------:R-:W-:Y:S01]  /*8fe0*/  FMUL R102, R102, R11 ;  /* 0x0000000b66667220 */ /* 0x000fe20000400000 */
[----:B------:R-:W-:Y:S01]  /*8ff0*/  F2FP.BF16.F32.PACK_AB R151, RZ, R151 ;  /* 0x00000097ff97723e */ /* 0x000fe200000010ff */
[-C--:B------:R-:W-:Y:S01]  /*9000*/  FMUL R103, R103, R11.reuse ;  /* 0x0000000b67677220 */ /* 0x080fe20000400000 */
[----:B------:R-:W-:Y:S01]  /*9010*/  LOP3.LUT R21, R9, 0x10, RZ, 0xfc, !PT ;  /* 0x0000001009157812 */ /* 0x000fe200078efcff */
[-C--:B------:R-:W-:Y:S01]  /*9020*/  FMUL R104, R104, R11.reuse ;  /* 0x0000000b68687220 */ /* 0x080fe20000400000 */
[----:B------:R-:W-:Y:S01]  /*9030*/  F2FP.BF16.F32.PACK_AB R88, RZ, R88 ;  /* 0x00000058ff58723e */ /* 0x000fe200000010ff */
[-C--:B------:R-:W-:Y:S01]  /*9040*/  FMUL R105, R105, R11.reuse ;  /* 0x0000000b69697220 */ /* 0x080fe20000400000 */
[----:B------:R-:W-:Y:S01]  /*9050*/  LOP3.LUT R23, R9, 0x12, RZ, 0xfc, !PT ;  /* 0x0000001209177812 */ /* 0x000fe200078efcff */
[----:B------:R-:W-:Y:S01]  /*9060*/  FMUL R106, R106, R11 ;  /* 0x0000000b6a6a7220 */ /* 0x000fe20000400000 */
[----:B------:R-:W-:Y:S01]  /*9070*/  F2FP.BF16.F32.PACK_AB R89, RZ, R89 ;  /* 0x00000059ff59723e */ /* 0x000fe200000010ff */
[----:B------:R-:W-:Y:S01]  /*9080*/  @P0 STG.E.U16 desc[UR12][R2.64+0x30], R132 ;  /* 0x0000308402000986 */ /* 0x000fe2000c10150c */
[----:B------:R-:W-:Y:S01]  /*9090*/  ISETP.GT.AND P0, PT, R0, RZ, P1 ;  /* 0x000000ff0000720c */ /* 0x000fe20000f04270 */
        /* <DEDUP_REMOVED lines=8> */
[-C--:B------:R-:W-:Y:S01]  /*9120*/  FMUL R111, R111, R11.reuse ;  /* 0x0000000b6f6f7220 */ /* 0x080fe20000400000 */
[----:B------:R-:W-:Y:S01]  /*9130*/  PRMT R8, R92, 0x7610, R8 ;  /* 0x000076105c087816 */ /* 0x000fe20000000008 */
[-C--:B------:R-:W-:Y:S01]  /*9140*/  FMUL R112, R112, R11.reuse ;  /* 0x0000000b70707220 */ /* 0x080fe20000400000 */
[----:B------:R-:W-:Y:S01]  /*9150*/  F2FP.BF16.F32.PACK_AB R94, RZ, R94 ;  /* 0x0000005eff5e723e */ /* 0x000fe200000010ff */
[----:B------:R-:W-:Y:S01]  /*9160*/  @P0 STG.E.U16 desc[UR12][R2.64+0x32], R133 ;  /* 0x0000328502000986 */ /* 0x000fe2000c10150c */
[----:B------:R-:W-:Y:S01]  /*9170*/  ISETP.GT.AND P0, PT, R0, 0x8, P2 ;  /* 0x000000080000780c */ /* 0x000fe20001704270 */
        /* <DEDUP_REMOVED lines=26> */
[----:B------:R-:W-:Y:S01]  /*9320*/  @P0 STG.E.U16 desc[UR12][R4.64+0x32], R135 ;  /* 0x0000328704000986 */ /* 0x000fe2000c10150c */
[----:B------:R-:W-:Y:S01]  /*9330*/  ISETP.GT.AND P0, PT, R0, RZ, P2 ;  /* 0x000000ff0000720c */ /* 0x000fe20001704270 */
        /* <DEDUP_REMOVED lines=135> */
[----:B------:R-:W-:-:S02]  /*9bb0*/  F2FP.BF16.F32.PACK_AB R33, RZ, R33 ;  /* 0x00000021ff21723e */ /* 0x000fc400000010ff */
[----:B------:R-:W-:Y:S01]  /*9bc0*/  F2FP.BF16.F32.PACK_AB R34, RZ, R34 ;  /* 0x00000022ff22723e */ /* 0x000fe200000010ff */
[----:B------:R-:W-:Y:S01]  /*9bd0*/  @P0 STG.E.U16 desc[UR12][R2.64+0x62], R145 ;  /* 0x0000629102000986 */ /* 0x000fe2000c10150c */
[----:B------:R-:W-:Y:S02]  /*9be0*/  ISETP.GT.AND P0, PT, R0, 0x8, P3 ;  /* 0x000000080000780c */ /* 0x000fe40001f04270 */
[----:B------:R-:W-:Y:S02]  /*9bf0*/  F2FP.BF16.F32.PACK_AB R35, RZ, R35 ;  /* 0x00000023ff23723e */ /* 0x000fe400000010ff */
[----:B------:R-:W-:Y:S02]  /*9c00*/  F2FP.BF16.F32.PACK_AB R36, RZ, R36 ;  /* 0x00000024ff24723e */ /* 0x000fe400000010ff */
[----:B------:R-:W-:Y:S02]  /*9c10*/  F2FP.BF16.F32.PACK_AB R37, RZ, R37 ;  /* 0x00000025ff25723e */ /* 0x000fe400000010ff */
[----:B------:R-:W-:-:S02]  /*9c20*/  F2FP.BF16.F32.PACK_AB R38, RZ, R38 ;  /* 0x00000026ff26723e */ /* 0x000fc400000010ff */
[----:B------:R-:W-:Y:S02]  /*9c30*/  F2FP.BF16.F32.PACK_AB R39, RZ, R39 ;  /* 0x00000027ff27723e */ /* 0x000fe400000010ff */
[----:B------:R-:W-:Y:S01]  /*9c40*/  F2FP.BF16.F32.PACK_AB R40, RZ, R40 ;  /* 0x00000028ff28723e */ /* 0x000fe200000010ff */
[----:B------:R-:W-:Y:S01]  /*9c50*/  @P0 STG.E.U16 desc[UR12][R4.64+0x60], R146 ;  /* 0x0000609204000986 */ /* 0x000fe2000c10150c */
[----:B------:R-:W-:Y:S02]  /*9c60*/  ISETP.GT.AND P0, PT, R0, 0x8, P1 ;  /* 0x000000080000780c */ /* 0x000fe40000f04270 */
[----:B------:R-:W-:Y:S02]  /*9c70*/  F2FP.BF16.F32.PACK_AB R41, RZ, R41 ;  /* 0x00000029ff29723e */ /* 0x000fe400000010ff */
[----:B------:R-:W-:Y:S02]  /*9c80*/  F2FP.BF16.F32.PACK_AB R42, RZ, R42 ;  /* 0x0000002aff2a723e */ /* 0x000fe400000010ff */
[----:B------:R-:W-:-:S02]  /*9c90*/  F2FP.BF16.F32.PACK_AB R43, RZ, R43 ;  /* 0x0000002bff2b723e */ /* 0x000fc400000010ff */
[----:B------:R-:W-:Y:S02]  /*9ca0*/  F2FP.BF16.F32.PACK_AB R44, RZ, R44 ;  /* 0x0000002cff2c723e */ /* 0x000fe400000010ff */
[----:B------:R-:W-:Y:S02]  /*9cb0*/  F2FP.BF16.F32.PACK_AB R45, RZ, R45 ;  /* 0x0000002dff2d723e */ /* 0x000fe400000010ff */
[----:B------:R-:W-:Y:S01]  /*9cc0*/  F2FP.BF16.F32.PACK_AB R46, RZ, R46 ;  /* 0x0000002eff2e723e */ /* 0x000fe200000010ff */
[----:B------:R-:W-:Y:S01]  /*9cd0*/  @P0 STG.E.U16 desc[UR12][R4.64+0x62], R147 ;  /* 0x0000629304000986 */ /* 0x000fe2000c10150c */
[----:B------:R-:W-:Y:S02]  /*9ce0*/  ISETP.GT.AND P0, PT, R0, RZ, P2 ;  /* 0x000000ff0000720c */ /* 0x000fe40001704270 */
[----:B------:R-:W-:Y:S02]  /*9cf0*/  F2FP.BF16.F32.PACK_AB R47, RZ, R47 ;  /* 0x0000002fff2f723e */ /* 0x000fe400000010ff */
[----:B------:R-:W-:-:S02]  /*9d00*/  F2FP.BF16.F32.PACK_AB R48, RZ, R48 ;  /* 0x00000030ff30723e */ /* 0x000fc400000010ff */
[----:B------:R-:W-:Y:S02]  /*9d10*/  F2FP.BF16.F32.PACK_AB R49, RZ, R49 ;  /* 0x00000031ff31723e */ /* 0x000fe400000010ff */
[----:B------:R-:W-:Y:S02]  /*9d20*/  F2FP.BF16.F32.PACK_AB R50, RZ, R50 ;  /* 0x00000032ff32723e */ /* 0x000fe400000010ff */
[----:B------:R-:W-:Y:S02]  /*9d30*/  F2FP.BF16.F32.PACK_AB R51, RZ, R51 ;  /* 0x00000033ff33723e */ /* 0x000fe400000010ff */
[----:B------:R-:W-:Y:S01]  /*9d40*/  F2FP.BF16.F32.PACK_AB R52, RZ, R52 ;  /* 0x00000034ff34723e */ /* 0x000fe200000010ff */
[----:B------:R-:W-:Y:S01]  /*9d50*/  @P0 STG.E.U16 desc[UR12][R2.64+0x70], R148 ;  /* 0x0000709402000986 */ /* 0x000fe2000c10150c */
[----:B------:R-:W-:Y:S02]  /*9d60*/  ISETP.GT.AND P0, PT, R10, 0x39, PT ;  /* 0x000000390a00780c */ /* 0x000fe40003f04270 */
[----:B------:R-:W-:-:S02]  /*9d70*/  F2FP.BF16.F32.PACK_AB R53, RZ, R53 ;  /* 0x00000035ff35723e */ /* 0x000fc400000010ff */
[----:B------:R-:W-:Y:S02]  /*9d80*/  ISETP.GT.AND P6, PT, R0, RZ, P0 ;  /* 0x000000ff0000720c */ /* 0x000fe400007c4270 */
[----:B------:R-:W-:-:S11]  /*9d90*/  F2FP.BF16.F32.PACK_AB R54, RZ, R54 ;  /* 0x00000036ff36723e */ /* 0x000fd600000010ff */
[----:B------:R-:W-:Y:S01]  /*9da0*/  @P6 STG.E.U16 desc[UR12][R2.64+0x72], R149 ;  /* 0x0000729502006986 */ /* 0x000fe2000c10150c */
[----:B------:R-:W-:-:S13]  /*9db0*/  ISETP.GT.AND P6, PT, R0, 0x8, P2 ;  /* 0x000000080000780c */ /* 0x000fda00017c4270 */
[----:B------:R-:W-:Y:S01]  /*9dc0*/  @P6 STG.E.U16 desc[UR12][R4.64+0x70], R150 ;  /* 0x0000709604006986 */ /* 0x000fe2000c10150c */
[----:B------:R-:W-:-:S13]  /*9dd0*/  ISETP.GT.AND P6, PT, R0, 0x8, P0 ;  /* 0x000000080000780c */ /* 0x000fda00007c4270 */
[----:B------:R-:W-:Y:S01]  /*9de0*/  @P6 STG.E.U16 desc[UR12][R4.64+0x72], R151 ;  /* 0x0000729704006986 */ /* 0x000fe2000c10150c */
[----:B0-----:R-:W-:-:S05]  /*9df0*/  IADD3 R128, P6, R21, R2, RZ ;  /* 0x0000000215807210 */ /* 0x001fca0007fde0ff */
[----:B-1----:R-:W-:Y:S01]  /*9e00*/  IMAD.X R129, R13, 0x1, R3, P6 ;  /* 0x000000010d817824 */ /* 0x002fe200030e0603 */
[----:B------:R-:W-:-:S04]  /*9e10*/  ISETP.GT.AND P6, PT, R10, RZ, PT ;  /* 0x000000ff0a00720c */ /* 0x000fc80003fc4270 */
[----:B------:R-:W-:-:S13]  /*9e20*/  ISETP.GT.AND P6, PT, R0, 0x40, P6 ;  /* 0x000000400000780c */ /* 0x000fda00037c4270 */
[----:B------:R-:W-:Y:S01]  /*9e30*/  @P6 STG.E.U16 desc[UR12][R6.64], R88 ;  /* 0x0000005806006986 */ /* 0x000fe2000c10150c */
[----:B------:R-:W-:-:S05]  /*9e40*/  IADD3 R120, P6, R23, R2, RZ ;  /* 0x0000000217787210 */ /* 0x000fca0007fde0ff */
[----:B------:R-:W-:Y:S01]  /*9e50*/  IMAD.X R121, R13, 0x1, R3, P6 ;  /* 0x000000010d797824 */ /* 0x000fe200030e0603 */
[----:B------:R-:W-:-:S04]  /*9e60*/  ISETP.GT.AND P6, PT, R10, 0x1, PT ;  /* 0x000000010a00780c */ /* 0x000fc80003fc4270 */
[----:B------:R-:W-:-:S13]  /*9e70*/  ISETP.GT.AND P6, PT, R0, 0x40, P6 ;  /* 0x000000400000780c */ /* 0x000fda00037c4270 */
[----:B------:R0:W-:Y:S01]  /*9e80*/  @P6 STG.E.U16 desc[UR12][R18.64], R89 ;  /* 0x0000005912006986 */ /* 0x0001e2000c10150c */
[----:B------:R-:W-:-:S05]  /*9e90*/  IADD3 R16, P6, R9, R4, RZ ;  /* 0x0000000409107210 */ /* 0x000fca0007fde0ff */
[----:B------:R-:W-:Y:S01]  /*9ea0*/  IMAD.X R17, R13, 0x1, R5, P6 ;  /* 0x000000010d117824 */ /* 0x000fe200030e0605 */
[----:B------:R-:W-:-:S04]  /*9eb0*/  ISETP.GT.AND P6, PT, R10, RZ, PT ;  /* 0x000000ff0a00720c */ /* 0x000fc80003fc4270 */
[----:B------:R-:W-:Y:S02]  /*9ec0*/  ISETP.GT.AND P6, PT, R0, 0x48, P6 ;  /* 0x000000480000780c */ /* 0x000fe400037c4270 */
[C---:B0-----:R-:W-:Y:S02]  /*9ed0*/  LOP3.LUT R19, R9.reuse, 0x20, RZ, 0xfc, !PT ;  /* 0x0000002009137812 */ /* 0x041fe400078efcff */
[----:B------:R-:W-:-:S09]  /*9ee0*/  LOP3.LUT R89, R9, 0x22, RZ, 0xfc, !PT ;  /* 0x0000002209597812 */ /* 0x000fd200078efcff */
        /* <DEDUP_REMOVED lines=8> */
[----:B------:R-:W-:-:S04]  /*9f70*/  ISETP.GT.AND P6, PT, R10, 0x8, PT ;  /* 0x000000080a00780c */ /* 0x000fc80003fc4270 */
[----:B------:R-:W-:Y:S02]  /*9f80*/  ISETP.GT.AND P6, PT, R0, 0x40, P6 ;  /* 0x000000400000780c */ /* 0x000fe400037c4270 */
[----:B0-----:R-:W-:-:S11]  /*9f90*/  LOP3.LUT R91, R9, 0x30, RZ, 0xfc, !PT ;  /* 0x00000030095b7812 */ /* 0x001fd600078efcff */
[----:B------:R0:W-:Y:S01]  /*9fa0*/  @P6 STG.E.U16 desc[UR12][R128.64], R8 ;  /* 0x0000000880006986 */ /* 0x0001e2000c10150c */
[----:B------:R-:W-:-:S05]  /*9fb0*/  IADD3 R122, P6, R89, R2, RZ ;  /* 0x00000002597a7210 */ /* 0x000fca0007fde0ff */
[----:B------:R-:W-:Y:S01]  /*9fc0*/  IMAD.X R123, R13, 0x1, R3, P6 ;  /* 0x000000010d7b7824 */ /* 0x000fe200030e0603 */
[----:B------:R-:W-:-:S04]  /*9fd0*/  ISETP.GT.AND P6, PT, R10, 0x9, PT ;  /* 0x000000090a00780c */ /* 0x000fc80003fc4270 */
[----:B------:R-:W-:Y:S02]  /*9fe0*/  ISETP.GT.AND P6, PT, R0, 0x40, P6 ;  /* 0x000000400000780c */ /* 0x000fe400037c4270 */
[----:B0-----:R-:W-:-:S11]  /*9ff0*/  PRMT R8, R96, 0x7610, R8 ;  /* 0x0000761060087816 */ /* 0x001fd60000000008 */
[----:B------:R0:W-:Y:S01]  /*a000*/  @P6 STG.E.U16 desc[UR12][R120.64], R93 ;  /* 0x0000005d78006986 */ /* 0x0001e2000c10150c */
[----:B------:R-:W-:-:S05]  /*a010*/  IADD3 R92, P6, R21, R4, RZ ;  /* 0x00000004155c7210 */ /* 0x000fca0007fde0ff */
[----:B0-----:R-:W-:Y:S01]  /*a020*/  IMAD.X R93, R13, 0x1, R5, P6 ;  /* 0x000000010d5d7824 */ /* 0x001fe200030e0605 */
        /* <DEDUP_REMOVED lines=80> */
[----:B------:R-:W-:Y:S02]  /*a530*/  ISETP.GT.AND P6, PT, R0, 0x40, P5 ;  /* 0x000000400000780c */ /* 0x000fe40002fc4270 */
[----:B0-----:R-:W-:-:S11]  /*a540*/  LOP3.LUT R107, R9, 0x70, RZ, 0xfc, !PT ;  /* 0x00000070096b7812 */ /* 0x001fd600078efcff */
[----:B------:R-:W-:Y:S01]  /*a550*/  @P6 STG.E.U16 desc[UR12][R126.64], R8 ;  /* 0x000000087e006986 */ /* 0x000fe2000c10150c */
[----:B------:R-:W-:-:S05]  /*a560*/  IADD3 R122, P6, R105, R2, RZ ;  /* 0x00000002697a7210 */ /* 0x000fca0007fde0ff */
[----:B------:R-:W-:Y:S01]  /*a570*/  IMAD.X R123, R13, 0x1, R3, P6 ;  /* 0x000000010d7b7824 */ /* 0x000fe200030e0603 */
[----:B------:R-:W-:-:S13]  /*a580*/  ISETP.GT.AND P6, PT, R0, 0x40, P4 ;  /* 0x000000400000780c */ /* 0x000fda00027c4270 */
[----:B------:R0:W-:Y:S01]  /*a590*/  @P6 STG.E.U16 desc[UR12][R120.64], R109 ;  /* 0x0000006d78006986 */ /* 0x0001e2000c10150c */
[----:B------:R-:W-:-:S05]  /*a5a0*/  IADD3 R108, P6, R99, R4, RZ ;  /* 0x00000004636c7210 */ /* 0x000fca0007fde0ff */
[----:B0-----:R-:W-:Y:S01]  /*a5b0*/  IMAD.X R109, R13, 0x1, R5, P6 ;  /* 0x000000010d6d7824 */ /* 0x001fe200030e0605 */
[----:B------:R-:W-:-:S13]  /*a5c0*/  ISETP.GT.AND P6, PT, R0, 0x48, P5 ;  /* 0x000000480000780c */ /* 0x000fda0002fc4270 */
[----:B------:R0:W-:Y:S01]  /*a5d0*/  @P6 STG.E.U16 desc[UR12][R108.64], R110 ;  /* 0x0000006e6c006986 */ /* 0x0001e2000c10150c */
[----:B------:R-:W-:-:S05]  /*a5e0*/  IADD3 R126, P6, R101, R4, RZ ;  /* 0x00000004657e7210 */ /* 0x000fca0007fde0ff */
[----:B------:R-:W-:Y:S01]  /*a5f0*/  IMAD.X R127, R13, 0x1, R5, P6 ;  /* 0x000000010d7f7824 */ /* 0x000fe200030e0605 */
[----:B------:R-:W-:Y:S02]  /*a600*/  ISETP.GT.AND P6, PT, R0, 0x48, P4 ;  /* 0x000000480000780c */ /* 0x000fe400027c4270 */
[----:B0-----:R-:W-:-:S11]  /*a610*/  LOP3.LUT R109, R9, 0x72, RZ, 0xfc, !PT ;  /* 0x00000072096d7812 */ /* 0x001fd600078efcff */
[----:B------:R0:W-:Y:S01]  /*a620*/  @P6 STG.E.U16 desc[UR12][R126.64], R111 ;  /* 0x0000006f7e006986 */ /* 0x0001e2000c10150c */
[----:B------:R-:W-:-:S05]  /*a630*/  IADD3 R120, P6, R107, R2, RZ ;  /* 0x000000026b787210 */ /* 0x000fca0007fde0ff */
[----:B------:R-:W-:Y:S01]  /*a640*/  IMAD.X R121, R13, 0x1, R3, P6 ;  /* 0x000000010d797824 */ /* 0x000fe200030e0603 */
[----:B------:R-:W-:-:S13]  /*a650*/  ISETP.GT.AND P6, PT, R0, 0x40, P3 ;  /* 0x000000400000780c */ /* 0x000fda0001fc4270 */
        /* <DEDUP_REMOVED lines=13> */
[----:B-1----:R-:W-:-:S05]  /*a730*/  IADD3 R112, P6, R107, R4, RZ ;  /* 0x000000046b707210 */ /* 0x002fca0007fde0ff */
[----:B--2---:R-:W-:Y:S01]  /*a740*/  IMAD.X R113, R13, 0x1, R5, P6 ;  /* 0x000000010d717824 */ /* 0x004fe200030e0605 */
[----:B------:R-:W-:-:S13]  /*a750*/  ISETP.GT.AND P6, PT, R0, 0x40, P2 ;  /* 0x000000400000780c */ /* 0x000fda00017c4270 */
[----:B------:R-:W-:Y:S01]  /*a760*/  @P6 STG.E.U16 desc[UR12][R120.64], R116 ;  /* 0x0000007478006986 */ /* 0x000fe2000c10150c */
[----:B------:R-:W-:-:S05]  /*a770*/  IADD3 R4, P6, R109, R4, RZ ;  /* 0x000000046d047210 */ /* 0x000fca0007fde0ff */
[----:B------:R-:W-:Y:S01]  /*a780*/  IMAD.X R5, R13, 0x1, R5, P6 ;  /* 0x000000010d057824 */ /* 0x000fe200030e0605 */
[----:B------:R-:W-:-:S13]  /*a790*/  ISETP.GT.AND P6, PT, R0, 0x40, P0 ;  /* 0x000000400000780c */ /* 0x000fda00007c4270 */
[----:B------:R-:W-:Y:S01]  /*a7a0*/  @P6 STG.E.U16 desc[UR12][R128.64], R117 ;  /* 0x0000007580006986 */ /* 0x000fe2000c10150c */
[----:B---3--:R-:W-:-:S05]  /*a7b0*/  IADD3 R2, P6, R6, R9, RZ ;  /* 0x0000000906027210 */ /* 0x008fca0007fde0ff */
[----:B------:R-:W-:Y:S01]  /*a7c0*/  IMAD.X R3, R7, 0x1, R13, P6 ;  /* 0x0000000107037824 */ /* 0x000fe200030e060d */
[----:B------:R-:W-:-:S13]  /*a7d0*/  ISETP.GT.AND P6, PT, R0, 0x48, P2 ;  /* 0x000000480000780c */ /* 0x000fda00017c4270 */
[----:B------:R1:W-:Y:S01]  /*a7e0*/  @P6 STG.E.U16 desc[UR12][R112.64], R118 ;  /* 0x0000007670006986 */ /* 0x0003e2000c10150c */
[----:B0-----:R-:W-:-:S05]  /*a7f0*/  IADD3 R110, P6, R15, R6, RZ ;  /* 0x000000060f6e7210 */ /* 0x001fca0007fde0ff */
[----:B------:R-:W-:Y:S01]  /*a800*/  IMAD.X R111, R7, 0x1, R13, P6 ;  /* 0x00000001076f7824 */ /* 0x000fe200030e060d */
[----:B------:R-:W-:-:S13]  /*a810*/  ISETP.GT.AND P6, PT, R0, 0x48, P0 ;  /* 0x000000480000780c */ /* 0x000fda00007c4270 */
[----:B------:R0:W-:Y:S01]  /*a820*/  @P6 STG.E.U16 desc[UR12][R4.64], R119 ;  /* 0x0000007704006986 */ /* 0x0001e2000c10150c */
[----:B------:R-:W-:-:S05]  /*a830*/  IADD3 R114, P6, R21, R6, RZ ;  /* 0x0000000615727210 */ /* 0x000fca0007fde0ff */
[----:B------:R-:W-:Y:S01]  /*a840*/  IMAD.X R115, R7, 0x1, R13, P6 ;  /* 0x0000000107737824 */ /* 0x000fe200030e060d */
[----:B------:R-:W-:-:S04]  /*a850*/  ISETP.GT.AND P6, PT, R10, RZ, PT ;  /* 0x000000ff0a00720c */ /* 0x000fc80003fc4270 */
[----:B------:R-:W-:-:S13]  /*a860*/  ISETP.GT.AND P6, PT, R0, 0x80, P6 ;  /* 0x000000800000780c */ /* 0x000fda00037c4270 */
[----:B------:R2:W-:Y:S01]  /*a870*/  @P6 STG.E.U16 desc[UR12][R2.64], R56 ;  /* 0x0000003802006986 */ /* 0x0005e2000c10150c */
[----:B-1----:R-:W-:-:S05]  /*a880*/  IADD3 R112, P6, R23, R6, RZ ;  /* 0x0000000617707210 */ /* 0x002fca0007fde0ff */
[----:B------:R-:W-:Y:S01]  /*a890*/  IMAD.X R113, R7, 0x1, R13, P6 ;  /* 0x0000000107717824 */ /* 0x000fe200030e060d */
[----:B------:R-:W-:-:S04]  /*a8a0*/  ISETP.GT.AND P6, PT, R10, 0x1, PT ;  /* 0x000000010a00780c */ /* 0x000fc80003fc4270 */
[----:B------:R-:W-:-:S13]  /*a8b0*/  ISETP.GT.AND P6, PT, R0, 0x80, P6 ;  /* 0x000000800000780c */ /* 0x000fda00037c4270 */
[----:B------:R1:W-:Y:S01]  /*a8c0*/  @P6 STG.E.U16 desc[UR12][R110.64], R57 ;  /* 0x000000396e006986 */ /* 0x0003e2000c10150c */
[----:B0-----:R-:W-:-:S05]  /*a8d0*/  IADD3 R4, P6, R16, R9, RZ ;  /* 0x0000000910047210 */ /* 0x001fca0007fde0ff */
[----:B------:R-:W-:Y:S01]  /*a8e0*/  IMAD.X R5, R17, 0x1, R13, P6 ;  /* 0x0000000111057824 */ /* 0x000fe200030e060d */
[----:B------:R-:W-:-:S04]  /*a8f0*/  ISETP.GT.AND P6, PT, R10, RZ, PT ;  /* 0x000000ff0a00720c */ /* 0x000fc80003fc4270 */
[----:B------:R-:W-:-:S13]  /*a900*/  ISETP.GT.AND P6, PT, R0, 0x88, P6 ;  /* 0x000000880000780c */ /* 0x000fda00037c4270 */
[----:B------:R-:W-:Y:S01]  /*a910*/  @P6 STG.E.U16 desc[UR12][R4.64], R58 ;  /* 0x0000003a04006986 */ /* 0x000fe2000c10150c */
[----:B--2---:R-:W-:-:S05]  /*a920*/  IADD3 R56, P6, R16, R15, RZ ;  /* 0x0000000f10387210 */ /* 0x004fca0007fde0ff */
[----:B-1----:R-:W-:Y:S01]  /*a930*/  IMAD.X R57, R17, 0x1, R13, P6 ;  /* 0x0000000111397824 */ /* 0x002fe200030e060d */
[----:B------:R-:W-:-:S04]  /*a940*/  ISETP.GT.AND P6, PT, R10, 0x1, PT ;  /* 0x000000010a00780c */ /* 0x000fc80003fc4270 */
[----:B------:R-:W-:-:S13]  /*a950*/  ISETP.GT.AND P6, PT, R0, 0x88, P6 ;  /* 0x000000880000780c */ /* 0x000fda00037c4270 */
[----:B------:R0:W-:Y:S01]  /*a960*/  @P6 STG.E.U16 desc[UR12][R56.64], R59 ;  /* 0x0000003b38006986 */ /* 0x0001e2000c10150c */
        /* <DEDUP_REMOVED lines=10> */
[----:B0-----:R-:W-:-:S05]  /*aa10*/  IADD3 R56, P6, R21, R16, RZ ;  /* 0x0000001015387210 */ /* 0x001fca0007fde0ff */
        /* <DEDUP_REMOVED lines=9> */
[----:B-1----:R-:W-:-:S05]  /*aab0*/  IADD3 R60, P6, R91, R6, RZ ;  /* 0x000000065b3c7210 */ /* 0x002fca0007fde0ff */
[----:B--2---:R-:W-:Y:S01]  /*aac0*/  IMAD.X R61, R7, 0x1, R13, P6 ;  /* 0x00000001073d7824 */ /* 0x004fe200030e060d */
[----:B------:R-:W-:-:S04]  /*aad0*/  ISETP.GT.AND P6, PT, R10, 0x10, PT ;  /* 0x000000100a00780c */ /* 0x000fc80003fc4270 */
[----:B------:R-:W-:-:S13]  /*aae0*/  ISETP.GT.AND P6, PT, R0, 0x80, P6 ;  /* 0x000000800000780c */ /* 0x000fda00037c4270 */
[----:B------:R1:W-:Y:S01]  /*aaf0*/  @P6 STG.E.U16 desc[UR12][R110.64], R64 ;  /* 0x000000406e006986 */ /* 0x0003e2000c10150c */
[----:B0-----:R-:W-:-:S05]  /*ab00*/  IADD3 R62, P6, R93, R6, RZ ;  /* 0x000000065d3e7210 */ /* 0x001fca0007fde0ff */
[----:B---3--:R-:W-:Y:S01]  /*ab10*/  IMAD.X R63, R7, 0x1, R13, P6 ;  /* 0x00000001073f7824 */ /* 0x008fe200030e060d */
        /* <DEDUP_REMOVED lines=14> */
[----:B0-----:R-:W-:Y:S01]  /*ac00*/  IMAD.X R65, R7, 0x1, R13, P6 ;  /* 0x0000000107417824 */ /* 0x001fe200030e060d */
[----:B------:R-:W-:-:S04]  /*ac10*/  ISETP.GT.AND P6, PT, R10, 0x18, PT ;  /* 0x000000180a00780c */ /* 0x000fc80003fc4270 */
[----:B------:R-:W-:-:S13]  /*ac20*/  ISETP.GT.AND P6, PT, R0, 0x80, P6 ;  /* 0x000000800000780c */ /* 0x000fda00037c4270 */
[----:B------:R0:W-:Y:S01]  /*ac30*/  @P6 STG.E.U16 desc[UR12][R60.64], R68 ;  /* 0x000000443c006986 */ /* 0x0001e2000c10150c */
[----:B--2---:R-:W-:-:S05]  /*ac40*/  IADD3 R66, P6, R97, R6, RZ ;  /* 0x0000000661427210 */ /* 0x004fca0007fde0ff */
        /* <DEDUP_REMOVED lines=19> */
[----:B-1----:R-:W-:-:S05]  /*ad80*/  IADD3 R62, P6, R101, R6, RZ ;  /* 0x00000006653e7210 */ /* 0x002fca0007fde0ff */
[----:B------:R-:W-:Y:S01]  /*ad90*/  IMAD.X R63, R7, 0x1, R13, P6 ;  /* 0x00000001073f7824 */ /* 0x000fe200030e060d */
[----:B------:R-:W-:-:S04]  /*ada0*/  ISETP.GT.AND P6, PT, R10, 0x21, PT ;  /* 0x000000210a00780c */ /* 0x000fc80003fc4270 */
[----:B------:R-:W-:-:S13]  /*adb0*/  ISETP.GT.AND P6, PT, R0, 0x80, P6 ;  /* 0x000000800000780c */ /* 0x000fda00037c4270 */
[----:B------:R1:W-:Y:S01]  /*adc0*/  @P6 STG.E.U16 desc[UR12][R66.64], R73 ;  /* 0x0000004942006986 */ /* 0x0003e2000c10150c */
[----:B--2---:R-:W-:-:S05]  /*add0*/  IADD3 R56, P6, R95, R16, RZ ;  /* 0x000000105f387210 */ /* 0x004fca0007fde0ff */
[----:B------:R-:W-:Y:S01]  /*ade0*/  IMAD.X R57, R17, 0x1, R13, P6 ;  /* 0x0000000111397824 */ /* 0x000fe200030e060d */
[----:B------:R-:W-:-:S04]  /*adf0*/  ISETP.GT.AND P6, PT, R10, 0x20, PT ;  /* 0x000000200a00780c */ /* 0x000fc80003fc4270 */
[----:B------:R-:W-:-:S13]  /*ae00*/  ISETP.GT.AND P6, PT, R0, 0x88, P6 ;  /* 0x000000880000780c */ /* 0x000fda00037c4270 */
[----:B------:R2:W-:Y:S01]  /*ae10*/  @P6 STG.E.U16 desc[UR12][R56.64], R74 ;  /* 0x0000004a38006986 */ /* 0x0005e2000c10150c */
[----:B---3--:R-:W-:-:S05]  /*ae20*/  IADD3 R58, P6, R97, R16, RZ ;  /* 0x00000010613a7210 */ /* 0x008fca0007fde0ff */
[----:B------:R-:W-:Y:S01]  /*ae30*/  IMAD.X R59, R17, 0x1, R13, P6 ;  /* 0x00000001113b7824 */ /* 0x000fe200030e060d */
[----:B------:R-:W-:-:S04]  /*ae40*/  ISETP.GT.AND P6, PT, R10, 0x21, PT ;  /* 0x000000210a00780c */ /* 0x000fc80003fc4270 */
[----:B------:R-:W-:-:S13]  /*ae50*/  ISETP.GT.AND P6, PT, R0, 0x88, P6 ;  /* 0x000000880000780c */ /* 0x000fda00037c4270 */
[----:B------:R3:W-:Y:S01]  /*ae60*/  @P6 STG.E.U16 desc[UR12][R58.64], R75 ;  /* 0x0000004b3a006986 */ /* 0x0007e2000c10150c */
[----:B0-----:R-:W-:-:S05]  /*ae70*/  IADD3 R64, P6, R103, R6, RZ ;  /* 0x0000000667407210 */ /* 0x001fca0007fde0ff */
[----:B------:R-:W-:Y:S01]  /*ae80*/  IMAD.X R65, R7, 0x1, R13, P6 ;  /* 0x0000000107417824 */ /* 0x000fe200030e060d */
[----:B------:R-:W-:-:S13]  /*ae90*/  ISETP.GT.AND P6, PT, R0, 0x80, P5 ;  /* 0x000000800000780c */ /* 0x000fda0002fc4270 */
[----:B------:R0:W-:Y:S01]  /*aea0*/  @P6 STG.E.U16 desc[UR12][R60.64], R76 ;  /* 0x0000004c3c006986 */ /* 0x0001e2000c10150c */
[----:B-1----:R-:W-:-:S05]  /*aeb0*/  IADD3 R66, P6, R105, R6, RZ ;  /* 0x0000000669427210 */ /* 0x002fca0007fde0ff */
[----:B------:R-:W-:Y:S01]  /*aec0*/  IMAD.X R67, R7, 0x1, R13, P6 ;  /* 0x0000000107437824 */ /* 0x000fe200030e060d */
[----:B------:R-:W-:-:S13]  /*aed0*/  ISETP.GT.AND P6, PT, R0, 0x80, P4 ;  /* 0x000000800000780c */ /* 0x000fda00027c4270 */
[----:B------:R1:W-:Y:S01]  /*aee0*/  @P6 STG.E.U16 desc[UR12][R62.64], R77 ;  /* 0x0000004d3e006986 */ /* 0x0003e2000c10150c */
[----:B--2---:R-:W-:-:S05]  /*aef0*/  IADD3 R56, P6, R99, R16, RZ ;  /* 0x0000001063387210 */ /* 0x004fca0007fde0ff */
[----:B------:R-:W-:Y:S01]  /*af00*/  IMAD.X R57, R17, 0x1, R13, P6 ;  /* 0x0000000111397824 */ /* 0x000fe200030e060d */
[----:B------:R-:W-:-:S13]  /*af10*/  ISETP.GT.AND P6, PT, R0, 0x88, P5 ;  /* 0x000000880000780c */ /* 0x000fda0002fc4270 */
[----:B------:R2:W-:Y:S01]  /*af20*/  @P6 STG.E.U16 desc[UR12][R56.64], R78 ;  /* 0x0000004e38006986 */ /* 0x0005e2000c10150c */
[----:B---3--:R-:W-:-:S05]  /*af30*/  IADD3 R58, P6, R101, R16, RZ ;  /* 0x00000010653a7210 */ /* 0x008fca0007fde0ff */
[----:B------:R-:W-:Y:S01]  /*af40*/  IMAD.X R59, R17, 0x1, R13, P6 ;  /* 0x00000001113b7824 */ /* 0x000fe200030e060d */
[----:B------:R-:W-:-:S13]  /*af50*/  ISETP.GT.AND P6, PT, R0, 0x88, P4 ;  /* 0x000000880000780c */ /* 0x000fda00027c4270 */
[----:B------:R3:W-:Y:S01]  /*af60*/  @P6 STG.E.U16 desc[UR12][R58.64], R79 ;  /* 0x0000004f3a006986 */ /* 0x0007e2000c10150c */
[----:B0-----:R-:W-:-:S05]  /*af70*/  IADD3 R60, P6, R107, R6, RZ ;  /* 0x000000066b3c7210 */ /* 0x001fca0007fde0ff */
[----:B------:R-:W-:Y:S01]  /*af80*/  IMAD.X R61, R7, 0x1, R13, P6 ;  /* 0x00000001073d7824 */ /* 0x000fe200030e060d */
[----:B------:R-:W-:-:S13]  /*af90*/  ISETP.GT.AND P6, PT, R0, 0x80, P3 ;  /* 0x000000800000780c */ /* 0x000fda0001fc4270 */
[----:B------:R-:W-:Y:S01]  /*afa0*/  @P6 STG.E.U16 desc[UR12][R64.64], R80 ;  /* 0x0000005040006986 */ /* 0x000fe2000c10150c */
[----:B-1----:R-:W-:-:S05]  /*afb0*/  IADD3 R62, P6, R109, R6, RZ ;  /* 0x000000066d3e7210 */ /* 0x002fca0007fde0ff */
[----:B------:R-:W-:Y:S01]  /*afc0*/  IMAD.X R63, R7, 0x1, R13, P6 ;  /* 0x00000001073f7824 */ /* 0x000fe200030e060d */
[----:B------:R-:W-:-:S13]  /*afd0*/  ISETP.GT.AND P6, PT, R0, 0x80, P1 ;  /* 0x000000800000780c */ /* 0x000fda0000fc4270 */
[----:B------:R-:W-:Y:S01]  /*afe0*/  @P6 STG.E.U16 desc[UR12][R66.64], R81 ;  /* 0x0000005142006986 */ /* 0x000fe2000c10150c */
[----:B------:R-:W-:-:S05]  /*aff0*/  IADD3 R6, P6, R103, R16, RZ ;  /* 0x0000001067067210 */ /* 0x000fca0007fde0ff */
        /* <DEDUP_REMOVED lines=15> */
[----:B------:R-:W-:-:S05]  /*b0f0*/  IADD3 R16, P6, R2, R9, RZ ;  /* 0x0000000902107210 */ /* 0x000fca0007fde0ff */
        /* <DEDUP_REMOVED lines=9> */
[----:B------:R-:W-:-:S04]  /*b190*/  ISETP.GT.AND P6, PT, R10, RZ, PT ;  /* 0x000000ff0a00720c */ /* 0x000fc80003fc4270 */
[----:B------:R-:W-:-:S13]  /*b1a0*/  ISETP.GT.AND P6, PT, R0, 0xc0, P6 ;  /* 0x000000c00000780c */ /* 0x000fda00037c4270 */
[----:B------:R2:W-:Y:S01]  /*b1b0*/  @P6 STG.E.U16 desc[UR12][R16.64], R24 ;  /* 0x0000001810006986 */ /* 0x0005e2000c10150c */
[----:B0-----:R-:W-:-:S05]  /*b1c0*/  IADD3 R58, P6, R2, R23, RZ ;  /* 0x00000017023a7210 */ /* 0x001fca0007fde0ff */
[----:B------:R-:W-:Y:S01]  /*b1d0*/  IMAD.X R59, R3, 0x1, R13, P6 ;  /* 0x00000001033b7824 */ /* 0x000fe200030e060d */
[----:B------:R-:W-:-:S04]  /*b1e0*/  ISETP.GT.AND P6, PT, R10, 0x1, PT ;  /* 0x000000010a00780c */ /* 0x000fc80003fc4270 */
[----:B------:R-:W-:-:S13]  /*b1f0*/  ISETP.GT.AND P6, PT, R0, 0xc0, P6 ;  /* 0x000000c00000780c */ /* 0x000fda00037c4270 */
[----:B------:R-:W-:Y:S01]  /*b200*/  @P6 STG.E.U16 desc[UR12][R56.64], R25 ;  /* 0x0000001938006986 */ /* 0x000fe2000c10150c */
[----:B-1----:R-:W-:-:S05]  /*b210*/  IADD3 R6, P6, R4, R9, RZ ;  /* 0x0000000904067210 */ /* 0x002fca0007fde0ff */
[----:B------:R-:W-:Y:S01]  /*b220*/  IMAD.X R7, R5, 0x1, R13, P6 ;  /* 0x0000000105077824 */ /* 0x000fe200030e060d */
[----:B------:R-:W-:-:S04]  /*b230*/  ISETP.GT.AND P6, PT, R10, RZ, PT ;  /* 0x000000ff0a00720c */ /* 0x000fc80003fc4270 */
        /* <DEDUP_REMOVED lines=11> */
[----:B------:R-:W-:Y:S01]  /*b2f0*/  @P6 STG.E.U16 desc[UR12][R60.64], R28 ;  /* 0x0000001c3c006986 */ /* 0x000fe2000c10150c */
[----:B--2---:R-:W-:-:S05]  /*b300*/  IADD3 R16, P6, R2, R89, RZ ;  /* 0x0000005902107210 */ /* 0x004fca0007fde0ff */
[----:B------:R-:W-:Y:S01]  /*b310*/  IMAD.X R17, R3, 0x1, R13, P6 ;  /* 0x0000000103117824 */ /* 0x000fe200030e060d */
[----:B------:R-:W-:-:S04]  /*b320*/  ISETP.GT.AND P6, PT, R10, 0x9, PT ;  /* 0x000000090a00780c */ /* 0x000fc80003fc4270 */
[----:B------:R-:W-:-:S13]  /*b330*/  ISETP.GT.AND P6, PT, R0, 0xc0, P6 ;  /* 0x000000c00000780c */ /* 0x000fda00037c4270 */
[----:B------:R-:W-:Y:S01]  /*b340*/  @P6 STG.E.U16 desc[UR12][R58.64], R29 ;  /* 0x0000001d3a006986 */ /* 0x000fe2000c10150c */
        /* <DEDUP_REMOVED lines=34> */
[----:B------:R-:W-:Y:S01]  /*b570*/  @P6 STG.E.U16 desc[UR12][R20.64], R36 ;  /* 0x0000002414006986 */ /* 0x000fe2000c10150c */
[----:B---3--:R-:W-:-:S05]  /*b580*/  IADD3 R16, P6, R2, R97, RZ ;  /* 0x0000006102107210 */ /* 0x008fca0007fde0ff */
        /* <DEDUP_REMOVED lines=23> */
[----:B------:R-:W-:Y:S01]  /*b700*/  @P6 STG.E.U16 desc[UR12][R16.64], R41 ;  /* 0x0000002910006986 */ /* 0x000fe2000c10150c */
[----:B------:R-:W-:-:S04]  /*b710*/  ISETP.GT.AND P6, PT, R10, 0x20, PT ;  /* 0x000000200a00780c */ /* 0x000fc80003fc4270 */
[----:B------:R-:W-:-:S13]  /*b720*/  ISETP.GT.AND P6, PT, R0, 0xc8, P6 ;  /* 0x000000c80000780c */ /* 0x000fda00037c4270 */
[----:B------:R-:W-:Y:S01]  /*b730*/  @P6 STG.E.U16 desc[UR12][R18.64], R42 ;  /* 0x0000002a12006986 */ /* 0x000fe2000c10150c */
[----:B------:R-:W-:-:S04]  /*b740*/  ISETP.GT.AND P6, PT, R10, 0x21, PT ;  /* 0x000000210a00780c */ /* 0x000fc80003fc4270 */
[----:B------:R-:W-:-:S13]  /*b750*/  ISETP.GT.AND P6, PT, R0, 0xc8, P6 ;  /* 0x000000c80000780c */ /* 0x000fda00037c4270 */
[----:B------:R0:W-:Y:S01]  /*b760*/  @P6 STG.E.U16 desc[UR12][R6.64], R43 ;  /* 0x0000002b06006986 */ /* 0x0001e2000c10150c */
[----:B-1----:R-:W-:-:S05]  /*b770*/  IADD3 R8, P6, R2, R99, RZ ;  /* 0x0000006302087210 */ /* 0x002fca0007fde0ff */
[----:B------:R-:W-:Y:S01]  /*b780*/  IMAD.X R9, R3, 0x1, R13, P6 ;  /* 0x0000000103097824 */ /* 0x000fe200030e060d */
[C---:B------:R-:W-:Y:S02]  /*b790*/  ISETP.GT.AND P6, PT, R0.reuse, 0xc0, P5 ;  /* 0x000000c00000780c */ /* 0x040fe40002fc4270 */
[----:B------:R-:W-:-:S11]  /*b7a0*/  ISETP.GT.AND P5, PT, R0, 0xc8, P5 ;  /* 0x000000c80000780c */ /* 0x000fd60002fa4270 */
[----:B------:R1:W-:Y:S01]  /*b7b0*/  @P6 STG.E.U16 desc[UR12][R8.64], R44 ;  /* 0x0000002c08006986 */ /* 0x0003e2000c10150c */
[----:B--2---:R-:W-:-:S05]  /*b7c0*/  IADD3 R14, P6, R2, R101, RZ ;  /* 0x00000065020e7210 */ /* 0x004fca0007fde0ff */
[----:B------:R-:W-:Y:S01]  /*b7d0*/  IMAD.X R15, R3, 0x1, R13, P6 ;  /* 0x00000001030f7824 */ /* 0x000fe200030e060d */
[C---:B------:R-:W-:Y:S02]  /*b7e0*/  ISETP.GT.AND P6, PT, R0.reuse, 0xc0, P4 ;  /* 0x000000c00000780c */ /* 0x040fe400027c4270 */
[----:B------:R-:W-:-:S11]  /*b7f0*/  ISETP.GT.AND P4, PT, R0, 0xc8, P4 ;  /* 0x000000c80000780c */ /* 0x000fd60002784270 */
[----:B------:R2:W-:Y:S01]  /*b800*/  @P6 STG.E.U16 desc[UR12][R14.64], R45 ;  /* 0x0000002d0e006986 */ /* 0x0005e2000c10150c */
[----:B0-----:R-:W-:-:S05]  /*b810*/  IADD3 R6, P6, R4, R99, RZ ;  /* 0x0000006304067210 */ /* 0x001fca0007fde0ff */
[----:B------:R-:W-:Y:S01]  /*b820*/  IMAD.X R7, R5, 0x1, R13, P6 ;  /* 0x0000000105077824 */ /* 0x000fe200030e060d */
[----:B-1----:R-:W-:-:S04]  /*b830*/  IADD3 R8, P6, R4, R101, RZ ;  /* 0x0000006504087210 */ /* 0x002fc80007fde0ff */
[----:B------:R0:W-:Y:S01]  /*b840*/  @P5 STG.E.U16 desc[UR12][R6.64], R46 ;  /* 0x0000002e06005986 */ /* 0x0001e2000c10150c */
[----:B------:R-:W-:Y:S01]  /*b850*/  ISETP.GT.AND P5, PT, R0, 0xc0, P3 ;  /* 0x000000c00000780c */ /* 0x000fe20001fa4270 */
[--C-:B------:R-:W-:Y:S01]  /*b860*/  IMAD.X R9, R5, 0x1, R13.reuse, P6 ;  /* 0x0000000105097824 */ /* 0x100fe200030e060d */
[----:B--2---:R-:W-:Y:S02]  /*b870*/  IADD3 R14, P6, R2, R103, RZ ;  /* 0x00000067020e7210 */ /* 0x004fe40007fde0ff */
[C---:B------:R-:W-:Y:S02]  /*b880*/  ISETP.GT.AND P3, PT, R0.reuse, 0xc8, P3 ;  /* 0x000000c80000780c */ /* 0x040fe40001f64270 */
[----:B------:R1:W-:Y:S01]  /*b890*/  @P4 STG.E.U16 desc[UR12][R8.64], R47 ;  /* 0x0000002f08004986 */ /* 0x0003e2000c10150c */
[C---:B------:R-:W-:Y:S01]  /*b8a0*/  ISETP.GT.AND P4, PT, R0.reuse, 0xc0, P1 ;  /* 0x000000c00000780c */ /* 0x040fe20000f84270 */
[----:B------:R-:W-:Y:S01]  /*b8b0*/  IMAD.X R15, R3, 0x1, R13, P6 ;  /* 0x00000001030f7824 */ /* 0x000fe200030e060d */
[----:B------:R-:W-:-:S02]  /*b8c0*/  ISETP.GT.AND P1, PT, R0, 0xc8, P1 ;  /* 0x000000c80000780c */ /* 0x000fc40000f24270 */
[-C--:B0-----:R-:W-:Y:S02]  /*b8d0*/  IADD3 R6, P6, R2, R105.reuse, RZ ;  /* 0x0000006902067210 */ /* 0x081fe40007fde0ff */
[----:B------:R0:W-:Y:S03]  /*b8e0*/  @P5 STG.E.U16 desc[UR12][R14.64], R48 ;  /* 0x000000300e005986 */ /* 0x0001e6000c10150c */
[--C-:B------:R-:W-:Y:S01]  /*b8f0*/  IMAD.X R7, R3, 0x1, R13.reuse, P6 ;  /* 0x0000000103077824 */ /* 0x100fe200030e060d */
[C---:B------:R-:W-:Y:S02]  /*b900*/  IADD3 R10, P6, R4.reuse, R105, RZ ;  /* 0x00000069040a7210 */ /* 0x040fe40007fde0ff */
[----:B-1----:R-:W-:Y:S02]  /*b910*/  IADD3 R8, P5, R4, R103, RZ ;  /* 0x0000006704087210 */ /* 0x002fe40007fbe0ff */
[----:B------:R1:W-:Y:S01]  /*b920*/  @P4 STG.E.U16 desc[UR12][R6.64], R49 ;  /* 0x0000003106004986 */ /* 0x0003e2000c10150c */
[C-C-:B------:R-:W-:Y:S01]  /*b930*/  IMAD.X R11, R5.reuse, 0x1, R13.reuse, P6 ;  /* 0x00000001050b7824 */ /* 0x140fe200030e060d */
[C---:B------:R-:W-:Y:S01]  /*b940*/  ISETP.GT.AND P4, PT, R0.reuse, 0xc0, P2 ;  /* 0x000000c00000780c */ /* 0x040fe20001784270 */
[----:B------:R-:W-:Y:S01]  /*b950*/  IMAD.X R9, R5, 0x1, R13, P5 ;  /* 0x0000000105097824 */ /* 0x000fe200028e060d */
[----:B------:R-:W-:-:S02]  /*b960*/  ISETP.GT.AND P5, PT, R0, 0xc0, P0 ;  /* 0x000000c00000780c */ /* 0x000fc400007a4270 */
[C---:B------:R-:W-:Y:S02]  /*b970*/  ISETP.GT.AND P2, PT, R0.reuse, 0xc8, P2 ;  /* 0x000000c80000780c */ /* 0x040fe40001744270 */
[----:B------:R2:W-:Y:S01]  /*b980*/  @P3 STG.E.U16 desc[UR12][R8.64], R50 ;  /* 0x0000003208003986 */ /* 0x0005e2000c10150c */
[----:B------:R-:W-:Y:S02]  /*b990*/  ISETP.GT.AND P0, PT, R0, 0xc8, P0 ;  /* 0x000000c80000780c */ /* 0x000fe40000704270 */
[-C--:B0-----:R-:W-:Y:S01]  /*b9a0*/  IADD3 R14, P3, R4, R107.reuse, RZ ;  /* 0x0000006b040e7210 */ /* 0x081fe20007f7e0ff */
[----:B------:R2:W-:Y:S01]  /*b9b0*/  @P1 STG.E.U16 desc[UR12][R10.64], R51 ;  /* 0x000000330a001986 */ /* 0x0005e2000c10150c */
[C---:B-1----:R-:W-:Y:S02]  /*b9c0*/  IADD3 R6, P6, R2.reuse, R107, RZ ;  /* 0x0000006b02067210 */ /* 0x042fe40007fde0ff */
[----:B------:R-:W-:Y:S01]  /*b9d0*/  IADD3 R2, P1, R2, R109, RZ ;  /* 0x0000006d02027210 */ /* 0x000fe20007f3e0ff */
[----:B------:R-:W-:-:S02]  /*b9e0*/  IMAD.X R15, R5, 0x1, R13, P3 ;  /* 0x00000001050f7824 */ /* 0x000fc400018e060d */
[C-C-:B------:R-:W-:Y:S01]  /*b9f0*/  IMAD.X R7, R3.reuse, 0x1, R13.reuse, P6 ;  /* 0x0000000103077824 */ /* 0x140fe200030e060d */
[----:B------:R-:W-:Y:S01]  /*ba00*/  IADD3 R12, P6, R4, R109, RZ ;  /* 0x0000006d040c7210 */ /* 0x000fe20007fde0ff */
[----:B------:R-:W-:-:S03]  /*ba10*/  IMAD.X R3, R3, 0x1, R13, P1 ;  /* 0x0000000103037824 */ /* 0x000fc600008e060d */
[----:B------:R2:W-:Y:S04]  /*ba20*/  @P4 STG.E.U16 desc[UR12][R6.64], R52 ;  /* 0x0000003406004986 */ /* 0x0005e8000c10150c */
[----:B------:R2:W-:Y:S04]  /*ba30*/  @P5 STG.E.U16 desc[UR12][R2.64], R53 ;  /* 0x0000003502005986 */ /* 0x0005e8000c10150c */
[----:B------:R2:W-:Y:S01]  /*ba40*/  @P2 STG.E.U16 desc[UR12][R14.64], R54 ;  /* 0x000000360e002986 */ /* 0x0005e2000c10150c */
[----:B------:R-:W-:Y:S05]  /*ba50*/  @!P0 EXIT ;  /* 0x000000000000894d */ /* 0x000fea0003800000 */
[----:B------:R-:W-:Y:S01]  /*ba60*/  F2FP.BF16.F32.PACK_AB R55, RZ, R55 ;  /* 0x00000037ff37723e */ /* 0x000fe200000010ff */
[----:B------:R-:W-:-:S05]  /*ba70*/  IMAD.X R13, R5, 0x1, R13, P6 ;  /* 0x00000001050d7824 */ /* 0x000fca00030e060d */
[----:B------:R-:W-:Y:S01]  /*ba80*/  STG.E.U16 desc[UR12][R12.64], R55 ;  /* 0x000000370c007986 */ /* 0x000fe2000c10150c */
[----:B------:R-:W-:Y:S05]  /*ba90*/  EXIT ;  /* 0x000000000000794d */ /* 0x000fea0003800000 */
.L_x_10:
[----:B------:R-:W-:-:S13]  /*baa0*/  ISETP.NE.AND P0, PT, R6, RZ, PT ;  /* 0x000000ff0600720c */ /* 0x000fda0003f05270 */
[----:B------:R-:W-:Y:S05]  /*bab0*/  @P0 EXIT ;  /* 0x000000000000094d */ /* 0x000fea0003800000 */
[----:B------:R-:W-:-:S13]  /*bac0*/  ELECT P0, URZ, PT ;  /* 0x00000000003f782f */ /* 0x000fda0003800000 */
[----:B------:R-:W-:Y:S05]  /*bad0*/  @!P0 BRA `(.L_x_243) ;  /* 0x0000000400fc8947 */ /* 0x000fea0003800000 */
[----:B------:R-:W-:-:S13]  /*bae0*/  ISETP.GE.AND P0, PT, R3, 0x1, PT ;  /* 0x000000010300780c */ /* 0x000fda0003f06270 */
[----:B------:R-:W-:Y:S05]  /*baf0*/  @!P0 BRA `(.L_x_243) ;  /* 0x0000000400f48947 */ /* 0x000fea0003800000 */
[----:B0-2---:R-:W0:Y:S01]  /*bb00*/  S2R R4, SR_CTAID.X ;  /* 0x0000000000047919 */ /* 0x005e220000002500 */
[----:B------:R-:W-:Y:S01]  /*bb10*/  LOP3.LUT P0, RZ, R9, 0x1f, RZ, 0xc0, !PT ;  /* 0x0000001f09ff7812 */ /* 0x000fe2000780c0ff */
[----:B------:R-:W-:Y:S01]  /*bb20*/  ULDC UR4, c[0x0][0x384] ;  /* 0x0000e10000047ab9 */ /* 0x000fe20000000800 */
[C---:B------:R-:W-:Y:S01]  /*bb30*/  ISETP.NE.AND P1, PT, R0.reuse, RZ, PT ;  /* 0x000000ff0000720c */ /* 0x040fe20003f25270 */
[----:B------:R-:W1:Y:S01]  /*bb40*/  S2R R10, SR_CTAID.Y ;  /* 0x00000000000a7919 */ /* 0x000e620000002600 */
[----:B------:R-:W-:Y:S01]  /*bb50*/  ISETP.NE.OR P0, PT, R0, RZ, !P0 ;  /* 0x000000ff0000720c */ /* 0x000fe20004705670 */
[----:B------:R-:W-:Y:S01]  /*bb60*/  ULDC UR5, c[0x0][0x388] ;  /* 0x0000e20000057ab9 */ /* 0x000fe20000000800 */
[----:B------:R-:W-:Y:S01]  /*bb70*/  VIADD R21, R3, 0x1 ;  /* 0x0000000103157836 */ /* 0x000fe20000000000 */
[----:B------:R-:W-:Y:S01]  /*bb80*/  LOP3.LUT R20, R2, 0x2, RZ, 0xfc, !PT ;  /* 0x0000000202147812 */ /* 0x000fe200078efcff */
[----:B------:R-:W-:Y:S01]  /*bb90*/  IMAD.MOV.U32 R5, RZ, RZ, 0x1 ;  /* 0x00000001ff057424 */ /* 0x000fe200078e00ff */
[----:B------:R-:W-:-:S02]  /*bba0*/  CS2R R6, SRZ ;  /* 0x0000000000067805 */ /* 0x000fc4000001ff00 */
[----:B------:R-:W-:Y:S01]  /*bbb0*/  CS2R R8, SRZ ;  /* 0x0000000000087805 */ /* 0x000fe2000001ff00 */
[----:B0-----:R-:W-:Y:S02]  /*bbc0*/  IMAD.SHL.U32 R16, R4, 0x100, RZ ;  /* 0x0000010004107824 */ /* 0x001fe400078e00ff */
[----:B------:R-:W-:Y:S02]  /*bbd0*/  IMAD.MOV.U32 R4, RZ, RZ, RZ ;  /* 0x000000ffff047224 */ /* 0x000fe400078e00ff */
[----:B------:R-:W-:-:S04]  /*bbe0*/  IMAD.HI.U32 R0, R16, UR4, RZ ;  /* 0x0000000410007c27 */ /* 0x000fc8000f8e00ff */
[----:B-1----:R-:W-:Y:S01]  /*bbf0*/  IMAD.SHL.U32 R18, R10, 0x40, RZ ;  /* 0x000000400a127824 */ /* 0x002fe200078e00ff */
[----:B------:R-:W-:-:S07]  /*bc00*/  SHF.R.U32.HI R0, RZ, UR5, R0 ;  /* 0x00000005ff007c19 */ /* 0x000fce0008011600 */
.L_x_247:
[----:B-----5:R-:W0:Y:S01]  /*bc10*/  S2R R11, SR_CgaCtaId ;  /* 0x00000000000b7919 */ /* 0x020e220000008800 */
[----:B------:R-:W-:-:S04]  /*bc20*/  MOV R10, 0x400 ;  /* 0x00000400000a7802 */ /* 0x000fc80000000f00 */
[----:B0-----:R-:W-:Y:S02]  /*bc30*/  LEA R19, R11, R10, 0x18 ;  /* 0x0000000a0b137211 */ /* 0x001fe400078ec0ff */
[----:B------:R-:W-:-:S03]  /*bc40*/  SHF.L.U32 R10, R5, 0x1f, RZ ;  /* 0x0000001f050a7819 */ /* 0x000fc600000006ff */
[----:B------:R-:W-:-:S07]  /*bc50*/  IMAD R17, R4, 0x8, R19 ;  /* 0x0000000804117824 */ /* 0x000fce00078e0213 */
.L_x_244:
[----:B0-----:R0:W1:Y:S02]  /*bc60*/  SYNCS.PHASECHK.TRANS64.TRYWAIT P2, [R17+URZ+0x37058], R10 ;  /* 0x0370580a110075a7 */ /* 0x001064000804017f */
[----:B-1----:R-:W-:Y:S05]  /*bc70*/  @!P2 NANOSLEEP.SYNCS 0x989680 ;  /* 0x009896800000a95d */ /* 0x002fea0003900000 */
[----:B------:R-:W1:Y:S02]  /*bc80*/  @!P2 SYNCS.PHASECHK.TRANS64 P2, [R17+URZ+0x37058], R10 ;  /* 0x0370580a1100a5a7 */ /* 0x000e64000804007f */
[----:B-1----:R-:W-:Y:S05]  /*bc90*/  @!P2 BRA `(.L_x_244) ;  /* 0xfffffffc00f0a947 */ /* 0x002fea000383ffff */
[----:B0-----:R-:W0:Y:S02]  /*bca0*/  @!P1 LDC R10, c[0x0][0x580] ;  /* 0x00016000ff0a9b82 */ /* 0x001e240000000800 */
[----:B0-----:R0:W-:Y:S02]  /*bcb0*/  @!P1 SYNCS.ARRIVE.TRANS64 RZ, [R17+URZ+0x37000], R10 ;  /* 0x0370000a11ff99a7 */ /* 0x0011e4000800003f */
[----:B0-----:R-:W-:-:S04]  /*bcc0*/  PRMT R10, R20, 0x9910, RZ ;  /* 0x00009910140a7816 */ /* 0x001fc800000000ff */
[----:B------:R-:W-:-:S13]  /*bcd0*/  ISETP.NE.AND P2, PT, R10, 0x2, PT ;  /* 0x000000020a00780c */ /* 0x000fda0003f45270 */
[----:B------:R-:W-:Y:S05]  /*bce0*/  @P2 BRA `(.L_x_245) ;  /* 0x0000000000042947 */ /* 0x000fea0003800000 */
[----:B------:R-:W-:Y:S01]  /*bcf0*/  BPT.TRAP 0x1 ;  /* 0x000000040000795c */ /* 0x000fe20000300000 */
.L_x_245:
[----:B------:R-:W-:Y:S05]  /*bd00*/  @P0 BRA `(.L_x_246) ;  /* 0x0000000000040947 */ /* 0x000fea0003800000 */
[----:B------:R-:W-:Y:S01]  /*bd10*/  BPT.TRAP 0x1 ;  /* 0x000000040000795c */ /* 0x000fe20000300000 */
.L_x_246:
[----:B------:R-:W0:Y:S01]  /*bd20*/  LDC R13, c[0x0][0x380] ;  /* 0x0000e000ff0d7b82 */ /* 0x000e220000000800 */
[----:B------:R-:W-:Y:S01]  /*bd30*/  R2UR UR4, R0 ;  /* 0x00000000000472ca */ /* 0x000fe200000e0000 */
[----:B------:R-:W-:Y:S01]  /*bd40*/  ULDC UR14, c[0x0][0x38c] ;  /* 0x0000e300000e7ab9 */ /* 0x000fe20000000800 */
[----:B------:R-:W-:Y:S01]  /*bd50*/  R2UR UR13, R16 ;  /* 0x00000000100d72ca */ /* 0x000fe200000e0000 */
[----:B------:R-:W-:Y:S01]  /*bd60*/  UISETP.NE.AND UP0, UPT, UR14, 0x1, UPT ;  /* 0x000000010e00788c */ /* 0x000fe2000bf05270 */
[C---:B------:R-:W-:Y:S01]  /*bd70*/  R2UR UR18, R8.reuse ;  /* 0x00000000081272ca */ /* 0x040fe200000e0000 */
[----:B------:R-:W-:Y:S01]  /*bd80*/  VIADD R8, R8, 0x1 ;  /* 0x0000000108087836 */ /* 0x000fe20000000000 */
[----:B------:R-:W-:Y:S01]  /*bd90*/  ULDC UR24, c[0x0][0x398] ;  /* 0x0000e60000187ab9 */ /* 0x000fe20000000800 */
[----:B------:R-:W1:Y:S01]  /*bda0*/  LDC.64 R10, c[0x0][0x3f8] ;  /* 0x0000fe00ff0a7b82 */ /* 0x000e620000000a00 */
[----:B------:R-:W-:Y:S01]  /*bdb0*/  R2UR UR16, R4 ;  /* 0x00000000041072ca */ /* 0x000fe200000e0000 */
[----:B------:R-:W-:Y:S01]  /*bdc0*/  ULDC UR12, c[0x0][0x3ec] ;  /* 0x0000fb00000c7ab9 */ /* 0x000fe20000000800 */
[----:B------:R-:W-:Y:S01]  /*bdd0*/  R2UR UR17, R17 ;  /* 0x00000000111172ca */ /* 0x000fe200000e0000 */
[----:B------:R-:W-:Y:S01]  /*bde0*/  VIADD R21, R21, 0xffffffff ;  /* 0xffffffff15157836 */ /* 0x000fe20000000000 */
[----:B------:R-:W-:Y:S01]  /*bdf0*/  ULDC.64 UR28, c[0x0][0x198] ;  /* 0x00006600001c7ab9 */ /* 0x000fe20000000a00 */
[----:B------:R-:W-:Y:S01]  /*be00*/  ULDC.64 UR20, c[0x0][0x3f0] ;  /* 0x0000fc0000147ab9 */ /* 0x000fe20000000a00 */
[----:B------:R-:W-:Y:S01]  /*be10*/  @UP0 ULDC.64 UR8, c[0x0][0x390] ;  /* 0x0000e40000080ab9 */ /* 0x000fe20000000a00 */
[----:B---34-:R-:W1:Y:S01]  /*be20*/  LDC.64 R14, c[0x0][0x3d0] ;  /* 0x0000f400ff0e7b82 */ /* 0x018e620000000a00 */
[----:B------:R-:W-:Y:S01]  /*be30*/  ISETP.GT.AND P6, PT, R21, 0x1, PT ;  /* 0x000000011500780c */ /* 0x000fe20003fc4270 */
[----:B------:R-:W-:Y:S01]  /*be40*/  USHF.L.U32 UR18, UR18, 0x5, URZ ;  /* 0x0000000512127899 */ /* 0x000fe2000800063f */
[----:B------:R-:W-:Y:S01]  /*be50*/  UMOV UR26, 0x0 ;  /* 0x00000000001a7882 */ /* 0x000fe20000000000 */
[----:B------:R-:W-:-:S04]  /*be60*/  UMOV UR27, 0x10000000 ;  /* 0x10000000001b7882 */ /* 0x000fc80000000000 */
[----:B------:R-:W2:Y:S01]  /*be70*/  LDC R12, c[0x0][0x400] ;  /* 0x00010000ff0c7b82 */ /* 0x000ea20000000800 */
[----:B0-----:R-:W-:Y:S01]  /*be80*/  ISETP.NE.AND P2, PT, R13, 0x1, PT ;  /* 0x000000010d00780c */ /* 0x001fe20003f45270 */
[----:B------:R-:W-:-:S12]  /*be90*/  UIADD3 UR17, UR17, 0x37000, URZ ;  /* 0x0003700011117890 */ /* 0x000fd8000fffe03f */
[----:B------:R-:W-:Y:S01]  /*bea0*/  @P2 IMAD.U32 R22, RZ, RZ, UR4 ;  /* 0x00000004ff162e24 */ /* 0x000fe2000f8e00ff */
[----:B------:R-:W-:Y:S01]  /*beb0*/  ULDC.64 UR4, c[0x0][0x3c8] ;  /* 0x0000f20000047ab9 */ /* 0x000fe20000000a00 */
[----:B-1----:R-:W-:Y:S02]  /*bec0*/  IMAD R11, R7, R14, R11 ;  /* 0x0000000e070b7224 */ /* 0x002fe400078e020b */
[----:B------:R-:W-:Y:S01]  /*bed0*/  IMAD R10, R9, UR5, R10 ;  /* 0x00000005090a7c24 */ /* 0x000fe2000f8e020a */
[----:B------:R-:W-:Y:S02]  /*bee0*/  @P2 R2UR UR13, R22 ;  /* 0x00000000160d22ca */ /* 0x000fe400000e0000 */
[----:B------:R-:W-:Y:S01]  /*bef0*/  ISETP.NE.AND P2, PT, R8, UR15, PT ;  /* 0x0000000f08007c0c */ /* 0x000fe2000bf45270 */
[----:B------:R-:W-:Y:S02]  /*bf00*/  IMAD.U32 R11, R11, 0x20, R10 ;  /* 0x000000200b0b7824 */ /* 0x000fe400078e000a */
[----:B--2---:R-:W-:Y:S01]  /*bf10*/  IMAD R12, R6, R15, R12 ;  /* 0x0000000f060c7224 */ /* 0x004fe200078e020c */
[----:B------:R-:W-:Y:S01]  /*bf20*/  SEL R8, R8, RZ, P2 ;  /* 0x000000ff08087207 */ /* 0x000fe20001000000 */
[----:B------:R-:W0:Y:S02]  /*bf30*/  LDC.64 R14, c[0x0][0x3e0] ;  /* 0x0000f800ff0e7b82 */ /* 0x000e240000000a00 */
[----:B------:R-:W-:-:S04]  /*bf40*/  IMAD.U32 R11, R12, 0x400, R11 ;  /* 0x000004000c0b7824 */ /* 0x000fc800078e000b */
[----:B------:R-:W-:Y:S01]  /*bf50*/  UIMAD.WIDE.U32 UR6, UR13, UR8, URZ ;  /* 0x000000080d0672a5 */ /* 0x000fe2000f8e003f */
[----:B------:R-:W-:Y:S01]  /*bf60*/  R2UR UR25, R11 ;  /* 0x000000000b1972ca */ /* 0x000fe200000e0000 */
[----:B------:R-:W-:Y:S01]  /*bf70*/  UIADD3 UR6, -UR13, URZ, URZ ;  /* 0x0000003f0d067290 */ /* 0x000fe2000fffe13f */
[----:B------:R-:W-:Y:S01]  /*bf80*/  VIADD R11, R6, 0x1 ;  /* 0x00000001060b7836 */ /* 0x000fe20000000000 */
[----:B------:R-:W-:Y:S01]  /*bf90*/  UMOV UR5, UR13 ;  /* 0x0000000d00057c82 */ /* 0x000fe20008000000 */
[----:B------:R-:W-:Y:S02]  /*bfa0*/  @UP0 USHF.R.U32.HI UR5, URZ, UR9, UR7 ;  /* 0x000000093f050299 */ /* 0x000fe40008011607 */
[----:B------:R-:W-:Y:S01]  /*bfb0*/  UISETP.NE.AND UP0, UPT, UR24, 0x1, UPT ;  /* 0x000000011800788c */ /* 0x000fe2000bf05270 */
[----:B------:R-:W-:Y:S01]  /*bfc0*/  IMAD R10, R13, UR6, R16 ;  /* 0x000000060d0a7c24 */ /* 0x000fe2000f8e0210 */
[----:B------:R-:W-:Y:S01]  /*bfd0*/  R2UR UR7, R19 ;  /* 0x00000000130772ca */ /* 0x000fe200000e0000 */
[----:B------:R-:W-:Y:S01]  /*bfe0*/  VIADD R13, R9, 0x1 ;  /* 0x00000001090d7836 */ /* 0x000fe20000000000 */
[----:B------:R-:W-:Y:S01]  /*bff0*/  ULDC.64 UR8, c[0x0][0x3c0] ;  /* 0x0000f00000087ab9 */ /* 0x000fe20000000a00 */
[----:B------:R-:W-:Y:S01]  /*c000*/  @P2 IMAD.MOV R13, RZ, RZ, R9 ;  /* 0x000000ffff0d2224 */ /* 0x000fe200078e0209 */
[----:B------:R-:W-:Y:S01]  /*c010*/  R2UR UR19, R10 ;  /* 0x000000000a1372ca */ /* 0x000fe200000e0000 */
[C---:B------:R-:W-:Y:S01]  /*c020*/  IMAD R19, R4.reuse, 0x1000, R19 ;  /* 0x0000100004137824 */ /* 0x040fe200078e0213 */
[----:B------:R-:W-:Y:S01]  /*c030*/  UMOV UR22, UR5 ;  /* 0x0000000500167c82 */ /* 0x000fe20008000000 */
[----:B------:R-:W-:Y:S01]  /*c040*/  VIADD R10, R7, 0x1 ;  /* 0x00000001070a7836 */ /* 0x000fe20000000000 */
[----:B------:R-:W-:Y:S01]  /*c050*/  UIADD3 UR6, UP1, UR28, 0xf0, URZ ;  /* 0x000000f01c067890 */ /* 0x000fe2000ff3e03f */
[----:B0-----:R-:W-:Y:S01]  /*c060*/  ISETP.NE.AND P3, PT, R13, R14, PT ;  /* 0x0000000e0d00720c */ /* 0x001fe20003f65270 */
[----:B------:R-:W-:Y:S01]  /*c070*/  @UP0 ULDC UR10, c[0x0][0x39c] ;  /* 0x0000e700000a0ab9 */ /* 0x000fe20000000800 */
[----:B------:R-:W-:Y:S01]  /*c080*/  @UP0 ULDC UR30, c[0x0][0x3a0] ;  /* 0x0000e800001e0ab9 */ /* 0x000fe20000000800 */
[----:B------:R-:W-:Y:S01]  /*c090*/  UIMAD.WIDE.U32 UR10, UR5, UR10, URZ ;  /* 0x0000000a050a72a5 */ /* 0x000fe2000f8e003f */
[----:B------:R-:W-:Y:S01]  /*c0a0*/  R2UR UR23, R19 ;  /* 0x00000000131772ca */ /* 0x000fe200000e0000 */
[----:B------:R-:W-:Y:S01]  /*c0b0*/  ULEA UR16, UR16, UR7, 0xe ;  /* 0x0000000710107291 */ /* 0x000fe2000f8e703f */
[----:B------:R-:W-:Y:S01]  /*c0c0*/  VIADD R4, R4, 0x1 ;  /* 0x0000000104047836 */ /* 0x000fe20000000000 */
[----:B------:R-:W-:-:S02]  /*c0d0*/  @UP0 USHF.R.U32.HI UR22, URZ, UR30, UR11 ;  /* 0x0000001e3f160299 */ /* 0x000fc4000801160b */
[----:B------:R-:W-:Y:S01]  /*c0e0*/  UIMAD UR19, UR19, UR8, UR12 ;  /* 0x00000008131372a4 */ /* 0x000fe2000f8e020c */
[----:B------:R-:W-:Y:S01]  /*c0f0*/  R2UR UR12, R9 ;  /* 0x00000000090c72ca */ /* 0x000fe200000e0000 */
[----:B------:R-:W-:Y:S01]  /*c100*/  UIADD3 UR7, -UR5, URZ, URZ ;  /* 0x0000003f05077290 */ /* 0x000fe2000fffe13f */
[----:B------:R-:W-:Y:S01]  /*c110*/  R2UR UR10, R18 ;  /* 0x00000000120a72ca */ /* 0x000fe200000e0000 */
[----:B------:R-:W-:Y:S01]  /*c120*/  UIADD3 UR8, -UR22, URZ, URZ ;  /* 0x0000003f16087290 */ /* 0x000fe2000fffe13f */
[----:B------:R-:W-:Y:S01]  /*c130*/  @P3 IMAD.MOV R10, RZ, RZ, R7 ;  /* 0x000000ffff0a3224 */ /* 0x000fe200078e0207 */
[----:B------:R-:W-:Y:S01]  /*c140*/  UIMAD UR7, UR14, UR7, UR13 ;  /* 0x000000070e0772a4 */ /* 0x000fe2000f8e020d */
[----:B------:R-:W-:Y:S01]  /*c150*/  R2UR UR13, R7 ;  /* 0x00000000070d72ca */ /* 0x000fe200000e0000 */
[----:B------:R-:W-:Y:S01]  /*c160*/  UIMAD UR5, UR24, UR8, UR5 ;  /* 0x00000008180572a4 */ /* 0x000fe2000f8e0205 */
[----:B------:R-:W-:Y:S01]  /*c170*/  R2UR UR14, R6 ;  /* 0x00000000060e72ca */ /* 0x000fe200000e0000 */
[----:B------:R-:W-:Y:S01]  /*c180*/  UIADD3 UR28, UP2, UR28, 0x270, URZ ;  /* 0x000002701c1c7890 */ /* 0x000fe2000ff5e03f */
[----:B------:R-:W-:Y:S01]  /*c190*/  ISETP.NE.AND P4, PT, R10, R15, PT ;  /* 0x0000000f0a00720c */ /* 0x000fe20003f85270 */
[----:B------:R-:W-:Y:S01]  /*c1a0*/  UIMAD UR20, UR7, UR9, UR20 ;  /* 0x00000009071472a4 */ /* 0x000fe2000f8e0214 */
[C---:B------:R-:W-:Y:S01]  /*c1b0*/  ISETP.NE.AND P5, PT, R4.reuse, 0xb, PT ;  /* 0x0000000b0400780c */ /* 0x040fe20003fa5270 */
[----:B------:R-:W-:Y:S01]  /*c1c0*/  UIMAD UR21, UR5, UR4, UR21 ;  /* 0x00000004051572a4 */ /* 0x000fe2000f8e0215 */
[----:B------:R-:W-:Y:S01]  /*c1d0*/  SEL R9, R13, RZ, P3 ;  /* 0x000000ff0d097207 */ /* 0x000fe20001800000 */
[----:B------:R-:W-:Y:S01]  /*c1e0*/  UIADD3.X UR7, URZ, UR29, URZ, UP1, !UPT ;  /* 0x0000001d3f077290 */ /* 0x000fe20008ffe43f */
[----:B------:R-:W-:Y:S01]  /*c1f0*/  SEL R12, RZ, 0x1, P5 ;  /* 0x00000001ff0c7807 */ /* 0x000fe20002800000 */
[----:B------:R-:W-:Y:S01]  /*c200*/  UPRMT UR4, UR25, 0x5410, URZ ;  /* 0x0000541019047896 */ /* 0x000fe2000800003f */
[----:B------:R-:W-:Y:S01]  /*c210*/  SEL R4, R4, RZ, P5 ;  /* 0x000000ff04047207 */ /* 0x000fe20002800000 */
[----:B------:R-:W-:Y:S01]  /*c220*/  UIADD3 UR8, UR23, 0x2c000, URZ ;  /* 0x0002c00017087890 */ /* 0x000fe2000fffe03f */
[----:B------:R-:W-:Y:S01]  /*c230*/  LOP3.LUT R5, R5, R12, RZ, 0x3c, !PT ;  /* 0x0000000c05057212 */ /* 0x000fe200078e3cff */
[----:B------:R-:W-:Y:S01]  /*c240*/  UIADD3.X UR29, URZ, UR29, URZ, UP2, !UPT ;  /* 0x0000001d3f1d7290 */ /* 0x000fe200097fe43f */
[----:B------:R-:W-:Y:S01]  /*c250*/  SEL R7, R10, RZ, P4 ;  /* 0x000000ff0a077207 */ /* 0x000fe20002000000 */
[----:B------:R-:W-:Y:S01]  /*c260*/  UMOV UR9, UR17 ;  /* 0x0000001100097c82 */ /* 0x000fe20008000000 */
[----:B------:R-:W-:Y:S01]  /*c270*/  UMOV UR11, UR18 ;  /* 0x00000012000b7c82 */ /* 0x000fe20008000000 */
[----:B------:R-:W-:Y:S01]  /*c280*/  @P4 IMAD.MOV R11, RZ, RZ, R6 ;  /* 0x000000ffff0b4224 */ /* 0x000fe200078e0206 */
[----:B------:R1:W-:Y:S03]  /*c290*/  UTMALDG.5D.IM2COL [UR16], [UR6], UR4 ;  /* 0x00000010060073b4 */ /* 0x0003e60008060004 */
[----:B------:R-:W-:Y:S01]  /*c2a0*/  IMAD.MOV.U32 R6, RZ, RZ, R11 ;  /* 0x000000ffff067224 */ /* 0x000fe200078e000b */
[----:B------:R1:W-:Y:S02]  /*c2b0*/  UTMALDG.5D [UR8], [UR28], desc[UR26] ;  /* 0x00001a081c0075b4 */ /* 0x0003e40008021000 */
[----:B-1----:R-:W-:Y:S05]  /*c2c0*/  @P6 BRA `(.L_x_247) ;  /* 0xfffffff800506947 */ /* 0x002fea000383ffff */
.L_x_243:
[----:B------:R-:W-:Y:S01]  /*c2d0*/  ISETP.GE.U32.AND P2, PT, R3, 0xb, PT ;  /* 0x0000000b0300780c */ /* 0x000fe20003f46070 */
[----:B------:R-:W-:Y:S05]  /*c2e0*/  WARPSYNC.ALL ;  /* 0x0000000000007948 */ /* 0x000fea0003800000 */
[----:B------:R-:W-:-:S07]  /*c2f0*/  ELECT P1, URZ, PT ;  /* 0x00000000003f782f */ /* 0x000fce0003820000 */
[----:B0-2---:R-:W-:-:S05]  /*c300*/  @P2 IMAD.WIDE.U32 R4, R3, -0x45d1745d, RZ ;  /* 0xba2e8ba303042825 */ /* 0x005fca00078e00ff */
[----:B------:R-:W-:-:S04]  /*c310*/  @P2 SHF.R.U32.HI R0, RZ, 0x3, R5 ;  /* 0x00000003ff002819 */ /* 0x000fc80000011605 */
[----:B------:R-:W-:-:S04]  /*c320*/  @P2 LOP3.LUT R0, R0, 0x1, RZ, 0xc0, !PT ;  /* 0x0000000100002812 */ /* 0x000fc800078ec0ff */
[----:B------:R-:W-:Y:S01]  /*c330*/  @P2 ISETP.NE.U32.AND P0, PT, R0, 0x1, PT ;  /* 0x000000010000280c */ /* 0x000fe20003f05070 */
[----:B------:R-:W-:-:S12]  /*c340*/  @!P1 EXIT ;  /* 0x000000000000994d */ /* 0x000fd80003800000 */
[----:B------:R-:W-:Y:S01]  /*c350*/  LOP3.LUT R2, R2, 0x2, RZ, 0xfc, !PT ;  /* 0x0000000202027812 */ /* 0x000fe200078efcff */
[----:B------:R-:W-:Y:S01]  /*c360*/  IMAD.MOV.U32 R0, RZ, RZ, 0x1 ;  /* 0x00000001ff007424 */ /* 0x000fe200078e00ff */
[----:B------:R-:W-:Y:S02]  /*c370*/  @P2 ISETP.NE.U32.AND.EX P0, PT, RZ, RZ, PT, P0 ;  /* 0x000000ffff00220c */ /* 0x000fe40003f05100 */
[----:B------:R-:W-:Y:S02]  /*c380*/  ISETP.NE.AND P1, PT, R2, 0x3, PT ;  /* 0x000000030200780c */ /* 0x000fe40003f25270 */
[----:B------:R-:W-:-:S11]  /*c390*/  @P2 SEL R0, RZ, 0x1, !P0 ;  /* 0x00000001ff002807 */ /* 0x000fd60004000000 */
[----:B------:R-:W-:Y:S05]  /*c3a0*/  @!P1 BRA `(.L_x_248) ;  /* 0x0000000000049947 */ /* 0x000fea0003800000 */
[----:B------:R-:W-:Y:S01]  /*c3b0*/  BPT.TRAP 0x1 ;  /* 0x000000040000795c */ /* 0x000fe20000300000 */
.L_x_248:
[----:B------:R-:W0:Y:S01]  /*c3c0*/  S2R R7, SR_CgaCtaId ;  /* 0x0000000000077919 */ /* 0x000e220000008800 */
[----:B------:R-:W-:Y:S01]  /*c3d0*/  IMAD.WIDE.U32 R4, R3, -0x45d1745d, RZ ;  /* 0xba2e8ba303047825 */ /* 0x000fe200078e00ff */
[----:B------:R-:W-:-:S04]  /*c3e0*/  MOV R2, 0x400 ;  /* 0x0000040000027802 */ /* 0x000fc80000000f00 */
[----:B------:R-:W-:Y:S02]  /*c3f0*/  SHF.R.U32.HI R4, RZ, 0x3, R5 ;  /* 0x00000003ff047819 */ /* 0x000fe40000011605 */
[----:B------:R-:W-:-:S03]  /*c400*/  SHF.L.U32 R5, R0, 0x1f, RZ ;  /* 0x0000001f00057819 */ /* 0x000fc600000006ff */
[----:B------:R-:W-:Y:S01]  /*c410*/  IMAD R3, R4, -0xb, R3 ;  /* 0xfffffff504037824 */ /* 0x000fe200078e0203 */
[----:B0-----:R-:W-:-:S05]  /*c420*/  LEA R2, R7, R2, 0x18 ;  /* 0x0000000207027211 */ /* 0x001fca00078ec0ff */
[----:B------:R-:W-:-:S04]  /*c430*/  VIADD R2, R2, 0x37058 ;  /* 0x0003705802027836 */ /* 0x000fc80000000000 */
[----:B------:R-:W-:-:S07]  /*c440*/  IMAD R4, R3, 0x8, R2 ;  /* 0x0000000803047824 */ /* 0x000fce00078e0202 */
.L_x_249:
[----:B0-----:R0:W1:Y:S02]  /*c450*/  SYNCS.PHASECHK.TRANS64.TRYWAIT P0, [R4+URZ], R5 ;  /* 0x00000005040075a7 */ /* 0x001064000800017f */
[----:B-1----:R-:W-:Y:S05]  /*c460*/  @!P0 NANOSLEEP.SYNCS 0x989680 ;  /* 0x009896800000895d */ /* 0x002fea0003900000 */
[----:B------:R-:W1:Y:S02]  /*c470*/  @!P0 SYNCS.PHASECHK.TRANS64 P0, [R4+URZ], R5 ;  /* 0x00000005040085a7 */ /* 0x000e64000800007f */
[----:B-1----:R-:W-:Y:S05]  /*c480*/  @!P0 BRA `(.L_x_249) ;  /* 0xfffffffc00f08947 */ /* 0x002fea000383ffff */
[----:B------:R-:W-:-:S05]  /*c490*/  VIADD R3, R3, 0x1 ;  /* 0x0000000103037836 */ /* 0x000fca0000000000 */
[----:B------:R-:W-:-:S04]  /*c4a0*/  ISETP.NE.AND P0, PT, R3, 0xb, PT ;  /* 0x0000000b0300780c */ /* 0x000fc80003f05270 */
[----:B0-----:R-:W-:Y:S02]  /*c4b0*/  SEL R5, RZ, 0x1, P0 ;  /* 0x00000001ff057807 */ /* 0x001fe40000000000 */
[----:B------:R-:W-:Y:S02]  /*c4c0*/  SEL R3, R3, RZ, P0 ;  /* 0x000000ff03037207 */ /* 0x000fe40000000000 */
[----:B------:R-:W-:-:S03]  /*c4d0*/  LOP3.LUT R7, R0, R5, RZ, 0x3c, !PT ;  /* 0x0000000500077212 */ /* 0x000fc600078e3cff */
[----:B------:R-:W-:Y:S01]  /*c4e0*/  IMAD R0, R3, 0x8, R2 ;  /* 0x0000000803007824 */ /* 0x000fe200078e0202 */
[----:B------:R-:W-:-:S07]  /*c4f0*/  SHF.L.U32 R5, R7, 0x1f, RZ ;  /* 0x0000001f07057819 */ /* 0x000fce00000006ff */
.L_x_250:
        /* <DEDUP_REMOVED lines=11> */
.L_x_251:
        /* <DEDUP_REMOVED lines=11> */
.L_x_252:
        /* <DEDUP_REMOVED lines=11> */
.L_x_253:
        /* <DEDUP_REMOVED lines=11> */
.L_x_254:
        /* <DEDUP_REMOVED lines=11> */
.L_x_255:
        /* <DEDUP_REMOVED lines=11> */
.L_x_256:
        /* <DEDUP_REMOVED lines=11> */
.L_x_257:
        /* <DEDUP_REMOVED lines=11> */
.L_x_258:
        /* <DEDUP_REMOVED lines=11> */
.L_x_259:
[----:B0-----:R0:W1:Y:S02]  /*cb30*/  SYNCS.PHASECHK.TRANS64.TRYWAIT P0, [R3+URZ], R0 ;  /* 0x00000000030075a7 */ /* 0x001064000800017f */
[----:B-1----:R-:W-:Y:S05]  /*cb40*/  @!P0 NANOSLEEP.SYNCS 0x989680 ;  /* 0x009896800000895d */ /* 0x002fea0003900000 */
[----:B------:R-:W1:Y:S02]  /*cb50*/  @!P0 SYNCS.PHASECHK.TRANS64 P0, [R3+URZ], R0 ;  /* 0x00000000030085a7 */ /* 0x000e64000800007f */
[----:B-1----:R-:W-:Y:S05]  /*cb60*/  @P0 EXIT ;  /* 0x000000000000094d */ /* 0x002fea0003800000 */
[----:B------:R-:W-:Y:S05]  /*cb70*/  BRA `(.L_x_259) ;  /* 0xfffffffc00ec7947 */ /* 0x000fea000383ffff */
.L_x_260:
[----:B------:R-:W-:-:S00]  /*cb80*/  BRA `(.L_x_260) ;  /* 0xfffffffc00fc7947 */ /* 0x000fc0000383ffff */
[----:B------:R-:W-:-:S00]  /*cb90*/  NOP ;  /* 0x0000000000007918 */ /* 0x000fc00000000000 */
        /* <DEDUP_REMOVED lines=14> */
.L_x_261:


//--------------------- .nv.shared._ZN7cutlass13device_kernelINS_4conv6kernel13ConvUniversalINS1_16ConvProblemShapeILNS1_8OperatorE1ELi3EEENS1_10collective14CollectiveConvINS1_46MainloopSm90TmaGmmaWarpSpecializedImplicitGemmILS5_1ELi11ELi3EN4cute5tupleIJNSA_1CILi1EEESD_SD_EEENS1_36KernelImplicitTmaWarpSpecializedSm90ELi1EEENSB_IJNSC_ILi256EEENSC_ILi64EEENSB_IJNSC_ILi32EEEEEEEEENS_10bfloat16_tESM_NSA_8TiledMMAINSA_8MMA_AtomIJNSA_4SM904GMMA27MMA_64x64x16_F32BF16BF16_SSILNSQ_5MajorE0ELSS_1ELNSQ_7ScaleInE1ELST_1EEEEEENSA_6LayoutISE_NSB_IJNSC_ILi0EEESX_SX_EEEEENSB_IJNSA_10UnderscoreES10_S10_EEEEENS7_6detail26Sm90ImplicitGemmTileTraitsINSA_20SM90_TMA_LOAD_IM2COLENSA_14ComposedLayoutINSA_7SwizzleILi2ELi4ELi3EEENSA_18smem_ptr_flag_bitsILi16EEENSW_INSB_IJNSB_IJNSC_ILi8EEESJ_EEENSB_IJSJ_SD_EEENSB_IJSD_NSC_ILi11EEEEEEEEENSB_IJNSB_IJSJ_SH_EEENSB_IJSD_SX_EEENSB_IJSX_NSC_ILi8192EEEEEEEEEEEEEvEENS14_INSA_13SM90_TMA_LOADENS16_INS17_ILi3ELi4ELi3EEES1A_NSW_INSB_IJNSB_IJSI_SD_EEENSB_IJS1B_NSC_ILi4EEEEEES1F_EEENSB_IJS1I_NSB_IJSI_NSC_ILi512EEEEEENSB_IJSX_NSC_ILi2048EEEEEEEEEEEEEvEEEENS_8epilogue10collective6detail29Sm90TmaWarpSpecializedAdapterINS25_15DefaultEpilogueISM_NSB_IJNSB_IJllllEEESD_SX_EEES2A_NS24_6thread17LinearCombinationISM_Li1EffLNS2B_9ScaleType4KindE0ELNS_15FloatRoundStyleE2ESM_EENS_4gemm15EpilogueDefaultEEEEEvvEEEEvNT_6ParamsE --------------------------
	.section	.nv.shared._ZN7cutlass13device_kernelINS_4conv6kernel13ConvUniversalINS1_16ConvProblemShapeILNS1_8OperatorE1ELi3EEENS1_10collective14CollectiveConvINS1_46MainloopSm90TmaGmmaWarpSpecializedImplicitGemmILS5_1ELi11ELi3EN4cute5tupleIJNSA_1CILi1EEESD_SD_EEENS1_36KernelImplicitTmaWarpSpecializedSm90ELi1EEENSB_IJNSC_ILi256EEENSC_ILi64EEENSB_IJNSC_ILi32EEEEEEEEENS_10bfloat16_tESM_NSA_8TiledMMAINSA_8MMA_AtomIJNSA_4SM904GMMA27MMA_64x64x16_F32BF16BF16_SSILNSQ_5MajorE0ELSS_1ELNSQ_7ScaleInE1ELST_1EEEEEENSA_6LayoutISE_NSB_IJNSC_ILi0EEESX_SX_EEEEENSB_IJNSA_10UnderscoreES10_S10_EEEEENS7_6detail26Sm90ImplicitGemmTileTraitsINSA_20SM90_TMA_LOAD_IM2COLENSA_14ComposedLayoutINSA_7SwizzleILi2ELi4ELi3EEENSA_18smem_ptr_flag_bitsILi16EEENSW_INSB_IJNSB_IJNSC_ILi8EEESJ_EEENSB_IJSJ_SD_EEENSB_IJSD_NSC_ILi11EEEEEEEEENSB_IJNSB_IJSJ_SH_EEENSB_IJSD_SX_EEENSB_IJSX_NSC_ILi8192EEEEEEEEEEEEEvEENS14_INSA_13SM90_TMA_LOADENS16_INS17_ILi3ELi4ELi3EEES1A_NSW_INSB_IJNSB_IJSI_SD_EEENSB_IJS1B_NSC_ILi4EEEEEES1F_EEENSB_IJS1I_NSB_IJSI_NSC_ILi512EEEEEENSB_IJSX_NSC_ILi2048EEEEEEEEEEEEEvEEEENS_8epilogue10collective6detail29Sm90TmaWarpSpecializedAdapterINS25_15DefaultEpilogueISM_NSB_IJNSB_IJllllEEESD_SX_EEES2A_NS24_6thread17LinearCombinationISM_Li1EffLNS2B_9ScaleType4KindE0ELNS_15FloatRoundStyleE2ESM_EENS_4gemm15EpilogueDefaultEEEEEvvEEEEvNT_6ParamsE,"aw",@nobits
	.sectionflags	@""
	.align	16
	.zero		1024


//--------------------- .nv.shared.reserved.0     --------------------------
	.section	.nv.shared.reserved.0,"aw",@nobits
	.weak		__nv_reservedSMEM_offset_0_alias
	.size		__nv_reservedSMEM_offset_0_alias, 0, 0
	.other		__nv_reservedSMEM_offset_0_alias,@"STO_CUDA_RESERVED_SHARED STV_DEFAULT"
__nv_reservedSMEM_offset_0_alias:
	.zero		0


//--------------------- .nv.global                --------------------------
	.section	.nv.global,"aw",@nobits
.nv.global:
	.type		_ZN39_INTERNAL_a33a1223_4_k_cu_00a600bd_27924cute1_E,@object
	.size		_ZN39_INTERNAL_a33a1223_4_k_cu_00a600bd_27924cute1_E,(_ZN39_INTERNAL_a33a1223_4_k_cu_00a600bd_27924cuda3std3__45__cpo6cbeginE - _ZN39_INTERNAL_a33a1223_4_k_cu_00a600bd_27924cute1_E)
_ZN39_INTERNAL_a33a1223_4_k_cu_00a600bd_27924cute1_E:
	.zero		1
	.type		_ZN39_INTERNAL_a33a1223_4_k_cu_00a600bd_27924cuda3std3__45__cpo6cbeginE,@object
	.size		_ZN39_INTERNAL_a33a1223_4_k_cu_00a600bd_27924cuda3std3__45__cpo6cbeginE,(_ZN39_INTERNAL_a33a1223_4_k_cu_00a600bd_27924cuda3std3__48in_placeE - _ZN39_INTERNAL_a33a1223_4_k_cu_00a600bd_27924cuda3std3__45__cpo6cbeginE)
_ZN39_INTERNAL_a33a1223_4_k_cu_00a600bd_27924cuda3std3__45__cpo6cbeginE:
	.zero		1
	.type		_ZN39_INTERNAL_a33a1223_4_k_cu_00a600bd_27924cuda3std3__48in_placeE,@object
	.size		_ZN39_INTERNAL_a33a1223_4_k_cu_00a600bd_27924cuda3std3__48in_placeE,(_ZN39_INTERNAL_a33a1223_4_k_cu_00a600bd_27924cuda3std6ranges3__45__cpo9iter_moveE - _ZN39_INTERNAL_a33a1223_4_k_cu_00a600bd_27924cuda3std3__48in_placeE)
_ZN39_INTERNAL_a33a1223_4_k_cu_00a600bd_27924cuda3std3__48in_placeE:
	.zero		1
	.type		_ZN39_INTERNAL_a33a1223_4_k_cu_00a600bd_27924cuda3std6ranges3__45__cpo9iter_moveE,@object
	.size		_ZN39_INTERNAL_a33a1223_4_k_cu_00a600bd_27924cuda3std6ranges3__45__cpo9iter_moveE,(_ZN39_INTERNAL_a33a1223_4_k_cu_00a600bd_27924cuda3std3__45__cpo5beginE - _ZN39_INTERNAL_a33a1223_4_k_cu_00a600bd_27924cuda3std6ranges3__45__cpo9iter_moveE)
_ZN39_INTERNAL_a33a1223_4_k_cu_00a600bd_27924cuda3std6ranges3__45__cpo9iter_moveE:
	.zero		1
	.type		_ZN39_INTERNAL_a33a1223_4_k_cu_00a600bd_27924cuda3std3__45__cpo5beginE,@object
	.size		_ZN39_INTERNAL_a33a1223_4_k_cu_00a600bd_27924cuda3std3__45__cpo5beginE,(_ZN39_INTERNAL_a33a1223_4_k_cu_00a600bd_27924cuda3std3__441_GLOBAL__N__a33a1223_4_k_cu_00a600bd_27926ignoreE - _ZN39_INTERNAL_a33a1223_4_k_cu_00a600bd_27924cuda3std3__45__cpo5beginE)
_ZN39_INTERNAL_a33a1223_4_k_cu_00a600bd_27924cuda3std3__45__cpo5beginE:
	.zero		1
	.type		_ZN39_INTERNAL_a33a1223_4_k_cu_00a600bd_27924cuda3std3__441_GLOBAL__N__a33a1223_4_k_cu_00a600bd_27926ignoreE,@object
	.size		_ZN39_INTERNAL_a33a1223_4_k_cu_00a600bd_27924cuda3std3__441_GLOBAL__N__a33a1223_4_k_cu_00a600bd_27926ignoreE,(_ZN39_INTERNAL_a33a1223_4_k_cu_00a600bd_27924cute7productE - _ZN39_INTERNAL_a33a1223_4_k_cu_00a600bd_27924cuda3std3__441_GLOBAL__N__a33a1223_4_k_cu_00a600bd_27926ignoreE)
_ZN39_INTERNAL_a33a1223_4_k_cu_00a600bd_27924cuda3std3__441_GLOBAL__N__a33a1223_4_k_cu_00a600bd_27926ignoreE:
	.zero		1
	.type		_ZN39_INTERNAL_a33a1223_4_k_cu_00a600bd_27924cute7productE,@object
	.size		_ZN39_INTERNAL_a33a1223_4_k_cu_00a600bd_27924cute7productE,(_ZN39_INTERNAL_a33a1223_4_k_cu_00a600bd_27924cuda3std3__45__cpo3endE - _ZN39_INTERNAL_a33a1223_4_k_cu_00a600bd_27924cute7productE)
_ZN39_INTERNAL_a33a1223_4_k_cu_00a600bd_27924cute7productE:
	.zero		1
	.type		_ZN39_INTERNAL_a33a1223_4_k_cu_00a600bd_27924cuda3std3__45__cpo3endE,@object
	.size		_ZN39_INTERNAL_a33a1223_4_k_cu_00a600bd_27924cuda3std3__45__cpo3endE,(_ZN39_INTERNAL_a33a1223_4_k_cu_00a600bd_27924cuda3std3__419piecewise_constructE - _ZN39_INTERNAL_a33a1223_4_k_cu_00a600bd_27924cuda3std3__45__cpo3endE)
_ZN39_INTERNAL_a33a1223_4_k_cu_00a600bd_27924cuda3std3__45__cpo3endE:
	.zero		1
	.type		_ZN39_INTERNAL_a33a1223_4_k_cu_00a600bd_27924cuda3std3__419piecewise_constructE,@object
	.size		_ZN39_INTERNAL_a33a1223_4_k_cu_00a600bd_27924cuda3std3__419piecewise_constructE,(_ZN39_INTERNAL_a33a1223_4_k_cu_00a600bd_27924cuda3std3__45__cpo4cendE - _ZN39_INTERNAL_a33a1223_4_k_cu_00a600bd_27924cuda3std3__419piecewise_constructE)
_ZN39_INTERNAL_a33a1223_4_k_cu_00a600bd_27924cuda3std3__419piecewise_constructE:
	.zero		1
	.type		_ZN39_INTERNAL_a33a1223_4_k_cu_00a600bd_27924cuda3std3__45__cpo4cendE,@object
	.size		_ZN39_INTERNAL_a33a1223_4_k_cu_00a600bd_27924cuda3std3__45__cpo4cendE,(_ZN39_INTERNAL_a33a1223_4_k_cu_00a600bd_27924cuda3std6ranges3__45__cpo4swapE - _ZN39_INTERNAL_a33a1223_4_k_cu_00a600bd_27924cuda3std3__45__cpo4cendE)
_ZN39_INTERNAL_a33a1223_4_k_cu_00a600bd_27924cuda3std3__45__cpo4cendE:
	.zero		1
	.type		_ZN39_INTERNAL_a33a1223_4_k_cu_00a600bd_27924cuda3std6ranges3__45__cpo4swapE,@object
	.size		_ZN39_INTERNAL_a33a1223_4_k_cu_00a600bd_27924cuda3std6ranges3__45__cpo4swapE,(.L_7 - _ZN39_INTERNAL_a33a1223_4_k_cu_00a600bd_27924cuda3std6ranges3__45__cpo4swapE)
_ZN39_INTERNAL_a33a1223_4_k_cu_00a600bd_27924cuda3std6ranges3__45__cpo4swapE:
	.zero		1
.L_7:


//--------------------- .nv.constant0._ZN7cutlass13device_kernelINS_4conv6kernel13ConvUniversalINS1_16ConvProblemShapeILNS1_8OperatorE1ELi3EEENS1_10collective14CollectiveConvINS1_46MainloopSm90TmaGmmaWarpSpecializedImplicitGemmILS5_1ELi11ELi3EN4cute5tupleIJNSA_1CILi1EEESD_SD_EEENS1_36KernelImplicitTmaWarpSpecializedSm90ELi1EEENSB_IJNSC_ILi256EEENSC_ILi64EEENSB_IJNSC_ILi32EEEEEEEEENS_10bfloat16_tESM_NSA_8TiledMMAINSA_8MMA_AtomIJNSA_4SM904GMMA27MMA_64x64x16_F32BF16BF16_SSILNSQ_5MajorE0ELSS_1ELNSQ_7ScaleInE1ELST_1EEEEEENSA_6LayoutISE_NSB_IJNSC_ILi0EEESX_SX_EEEEENSB_IJNSA_10UnderscoreES10_S10_EEEEENS7_6detail26Sm90ImplicitGemmTileTraitsINSA_20SM90_TMA_LOAD_IM2COLENSA_14ComposedLayoutINSA_7SwizzleILi2ELi4ELi3EEENSA_18smem_ptr_flag_bitsILi16EEENSW_INSB_IJNSB_IJNSC_ILi8EEESJ_EEENSB_IJSJ_SD_EEENSB_IJSD_NSC_ILi11EEEEEEEEENSB_IJNSB_IJSJ_SH_EEENSB_IJSD_SX_EEENSB_IJSX_NSC_ILi8192EEEEEEEEEEEEEvEENS14_INSA_13SM90_TMA_LOADENS16_INS17_ILi3ELi4ELi3EEES1A_NSW_INSB_IJNSB_IJSI_SD_EEENSB_IJS1B_NSC_ILi4EEEEEES1F_EEENSB_IJS1I_NSB_IJSI_NSC_ILi512EEEEEENSB_IJSX_NSC_ILi2048EEEEEEEEEEEEEvEEEENS_8epilogue10collective6detail29Sm90TmaWarpSpecializedAdapterINS25_15DefaultEpilogueISM_NSB_IJNSB_IJllllEEESD_SX_EEES2A_NS24_6thread17LinearCombinationISM_Li1EffLNS2B_9ScaleType4KindE0ELNS_15FloatRoundStyleE2ESM_EENS_4gemm15EpilogueDefaultEEEEEvvEEEEvNT_6ParamsE --------------------------
	.section	.nv.constant0._ZN7cutlass13device_kernelINS_4conv6kernel13ConvUniversalINS1_16ConvProblemShapeILNS1_8OperatorE1ELi3EEENS1_10collective14CollectiveConvINS1_46MainloopSm90TmaGmmaWarpSpecializedImplicitGemmILS5_1ELi11ELi3EN4cute5tupleIJNSA_1CILi1EEESD_SD_EEENS1_36KernelImplicitTmaWarpSpecializedSm90ELi1EEENSB_IJNSC_ILi256EEENSC_ILi64EEENSB_IJNSC_ILi32EEEEEEEEENS_10bfloat16_tESM_NSA_8TiledMMAINSA_8MMA_AtomIJNSA_4SM904GMMA27MMA_64x64x16_F32BF16BF16_SSILNSQ_5MajorE0ELSS_1ELNSQ_7ScaleInE1ELST_1EEEEEENSA_6LayoutISE_NSB_IJNSC_ILi0EEESX_SX_EEEEENSB_IJNSA_10UnderscoreES10_S10_EEEEENS7_6detail26Sm90ImplicitGemmTileTraitsINSA_20SM90_TMA_LOAD_IM2COLENSA_14ComposedLayoutINSA_7SwizzleILi2ELi4ELi3EEENSA_18smem_ptr_flag_bitsILi16EEENSW_INSB_IJNSB_IJNSC_ILi8EEESJ_EEENSB_IJSJ_SD_EEENSB_IJSD_NSC_ILi11EEEEEEEEENSB_IJNSB_IJSJ_SH_EEENSB_IJSD_SX_EEENSB_IJSX_NSC_ILi8192EEEEEEEEEEEEEvEENS14_INSA_13SM90_TMA_LOADENS16_INS17_ILi3ELi4ELi3EEES1A_NSW_INSB_IJNSB_IJSI_SD_EEENSB_IJS1B_NSC_ILi4EEEEEES1F_EEENSB_IJS1I_NSB_IJSI_NSC_ILi512EEEEEENSB_IJSX_NSC_ILi2048EEEEEEEEEEEEEvEEEENS_8epilogue10collective6detail29Sm90TmaWarpSpecializedAdapterINS25_15DefaultEpilogueISM_NSB_IJNSB_IJllllEEESD_SX_EEES2A_NS24_6thread17LinearCombinationISM_Li1EffLNS2B_9ScaleType4KindE0ELNS_15FloatRoundStyleE2ESM_EENS_4gemm15EpilogueDefaultEEEEEvvEEEEvNT_6ParamsE,"a",@progbits
	.sectionflags	@""
	.align	4
.nv.constant0._ZN7cutlass13device_kernelINS_4conv6kernel13ConvUniversalINS1_16ConvProblemShapeILNS1_8OperatorE1ELi3EEENS1_10collective14CollectiveConvINS1_46MainloopSm90TmaGmmaWarpSpecializedImplicitGemmILS5_1ELi11ELi3EN4cute5tupleIJNSA_1CILi1EEESD_SD_EEENS1_36KernelImplicitTmaWarpSpecializedSm90ELi1EEENSB_IJNSC_ILi256EEENSC_ILi64EEENSB_IJNSC_ILi32EEEEEEEEENS_10bfloat16_tESM_NSA_8TiledMMAINSA_8MMA_AtomIJNSA_4SM904GMMA27MMA_64x64x16_F32BF16BF16_SSILNSQ_5MajorE0ELSS_1ELNSQ_7ScaleInE1ELST_1EEEEEENSA_6LayoutISE_NSB_IJNSC_ILi0EEESX_SX_EEEEENSB_IJNSA_10UnderscoreES10_S10_EEEEENS7_6detail26Sm90ImplicitGemmTileTraitsINSA_20SM90_TMA_LOAD_IM2COLENSA_14ComposedLayoutINSA_7SwizzleILi2ELi4ELi3EEENSA_18smem_ptr_flag_bitsILi16EEENSW_INSB_IJNSB_IJNSC_ILi8EEESJ_EEENSB_IJSJ_SD_EEENSB_IJSD_NSC_ILi11EEEEEEEEENSB_IJNSB_IJSJ_SH_EEENSB_IJSD_SX_EEENSB_IJSX_NSC_ILi8192EEEEEEEEEEEEEvEENS14_INSA_13SM90_TMA_LOADENS16_INS17_ILi3ELi4ELi3EEES1A_NSW_INSB_IJNSB_IJSI_SD_EEENSB_IJS1B_NSC_ILi4EEEEEES1F_EEENSB_IJS1I_NSB_IJSI_NSC_ILi512EEEEEENSB_IJSX_NSC_ILi2048EEEEEEEEEEEEEvEEEENS_8epilogue10collective6detail29Sm90TmaWarpSpecializedAdapterINS25_15DefaultEpilogueISM_NSB_IJNSB_IJllllEEESD_SX_EEES2A_NS24_6thread17LinearCombinationISM_Li1EffLNS2B_9ScaleType4KindE0ELNS_15FloatRoundStyleE2ESM_EENS_4gemm15EpilogueDefaultEEEEEvvEEEEvNT_6ParamsE:
	.zero		1664


//--------------------- SYMBOLS --------------------------

	.type		.nv.reservedSmem.offset0,@object
	.size		.nv.reservedSmem.offset0,0x4
